	.target	sm_90a

	.elftype	@"ET_EXEC"


//--------------------- .note.nv.tkinfo           --------------------------
	.section	.note.nv.tkinfo,"",@"SHT_NOTE"
	.sectionflags	@"SHF_NOTE_NV_TKINFO"
	.tkinfo
        /*0018*/ 	.word	0x00000002
        /*0030*/ 	.string	""
        /*0030*/ 	.string	"ptxas"
        /*0030*/ 	.string	"Cuda compilation tools, release 13.0, V13.0.88"
        /*0030*/ 	.string	"Build cuda_13.0.r13.0/compiler.36424714_0"
        /*0030*/ 	.string	"-arch sm_90a -m 64 "



//--------------------- .note.nv.cuinfo           --------------------------
	.section	.note.nv.cuinfo,"",@"SHT_NOTE"
	.sectionflags	@"SHF_NOTE_NV_CUINFO"
        /*0018*/ 	.short	0x0002
        /*001a*/ 	.short	0x005a
        /*001c*/ 	.short	0x0082
	.zero		2


//--------------------- .nv.info                  --------------------------
	.section	.nv.info,"",@"SHT_CUDA_INFO"
	.align	4


	//----- nvinfo : EIATTR_REGCOUNT
	.align		4
        /*0000*/ 	.byte	0x04, 0x2f
        /*0002*/ 	.short	(.L_15 - .L_14)
	.align		4
.L_14:
        /*0004*/ 	.word	index@(_ZN7cutlass13device_kernelINS_4gemm6kernel13GemmUniversalIN4cute5tupleIJiiiiEEENS1_10collective13CollectiveMmaINS1_34MainloopSm90TmaGmmaWarpSpecializedILi2ENS5_IJNS4_1CILi4EEENSA_ILi1EEESC_EEENS1_35KernelTmaWarpSpecializedCooperativeEEENS5_IJNSA_ILi256EEENSA_ILi128EEESH_EEENS_6half_tENS5_IJlSC_lEEESJ_SK_NS4_8TiledMMAINS4_8MMA_AtomIJNS4_4SM904GMMA26MMA_64x128x16_F32F16F16_SSILNSO_5MajorE0ELSQ_0ELNSO_7ScaleInE1ELSR_1EEEEEENS4_6LayoutINS5_IJNSA_ILi2EEESC_SC_EEENS5_IJSC_NSA_ILi0EEESX_EEEEENS5_IJNS4_10UnderscoreES10_S10_EEEEENS4_13SM90_TMA_LOADENS4_14ComposedLayoutINS4_7SwizzleILi3ELi4ELi3EEENS4_18smem_ptr_flag_bitsILi16EEENSU_INS5_IJNSA_ILi8EEENSA_ILi64EEEEEENS5_IJS1A_SC_EEEEEEEvNS4_8identityENS4_23SM90_TMA_LOAD_MULTICASTES1E_vS1F_EENS_8epilogue10collective6detail29Sm90TmaWarpSpecializedAdapterINS1J_15DefaultEpilogueISJ_SK_SK_NS1I_6thread17LinearCombinationISJ_Li1EffLNS1N_9ScaleType4KindE0ELNS_15FloatRoundStyleE2ESJ_EENS1_15EpilogueDefaultEEEEEvvEEEEvNT_6ParamsE)
        /*0008*/ 	.word	0x000000a8


	//----- nvinfo : EIATTR_FRAME_SIZE
	.align		4
.L_15:
        /*000c*/ 	.byte	0x04, 0x11
        /*000e*/ 	.short	(.L_17 - .L_16)
	.align		4
.L_16:
        /*0010*/ 	.word	index@(_ZN7cutlass13device_kernelINS_4gemm6kernel13GemmUniversalIN4cute5tupleIJiiiiEEENS1_10collective13CollectiveMmaINS1_34MainloopSm90TmaGmmaWarpSpecializedILi2ENS5_IJNS4_1CILi4EEENSA_ILi1EEESC_EEENS1_35KernelTmaWarpSpecializedCooperativeEEENS5_IJNSA_ILi256EEENSA_ILi128EEESH_EEENS_6half_tENS5_IJlSC_lEEESJ_SK_NS4_8TiledMMAINS4_8MMA_AtomIJNS4_4SM904GMMA26MMA_64x128x16_F32F16F16_SSILNSO_5MajorE0ELSQ_0ELNSO_7ScaleInE1ELSR_1EEEEEENS4_6LayoutINS5_IJNSA_ILi2EEESC_SC_EEENS5_IJSC_NSA_ILi0EEESX_EEEEENS5_IJNS4_10UnderscoreES10_S10_EEEEENS4_13SM90_TMA_LOADENS4_14ComposedLayoutINS4_7SwizzleILi3ELi4ELi3EEENS4_18smem_ptr_flag_bitsILi16EEENSU_INS5_IJNSA_ILi8EEENSA_ILi64EEEEEENS5_IJS1A_SC_EEEEEEEvNS4_8identityENS4_23SM90_TMA_LOAD_MULTICASTES1E_vS1F_EENS_8epilogue10collective6detail29Sm90TmaWarpSpecializedAdapterINS1J_15DefaultEpilogueISJ_SK_SK_NS1I_6thread17LinearCombinationISJ_Li1EffLNS1N_9ScaleType4KindE0ELNS_15FloatRoundStyleE2ESJ_EENS1_15EpilogueDefaultEEEEEvvEEEEvNT_6ParamsE)
        /*0014*/ 	.word	0x00000000


	//----- nvinfo : EIATTR_MIN_STACK_SIZE
	.align		4
.L_17:
        /*0018*/ 	.byte	0x04, 0x12
        /*001a*/ 	.short	(.L_19 - .L_18)
	.align		4
.L_18:
        /*001c*/ 	.word	index@(_ZN7cutlass13device_kernelINS_4gemm6kernel13GemmUniversalIN4cute5tupleIJiiiiEEENS1_10collective13CollectiveMmaINS1_34MainloopSm90TmaGmmaWarpSpecializedILi2ENS5_IJNS4_1CILi4EEENSA_ILi1EEESC_EEENS1_35KernelTmaWarpSpecializedCooperativeEEENS5_IJNSA_ILi256EEENSA_ILi128EEESH_EEENS_6half_tENS5_IJlSC_lEEESJ_SK_NS4_8TiledMMAINS4_8MMA_AtomIJNS4_4SM904GMMA26MMA_64x128x16_F32F16F16_SSILNSO_5MajorE0ELSQ_0ELNSO_7ScaleInE1ELSR_1EEEEEENS4_6LayoutINS5_IJNSA_ILi2EEESC_SC_EEENS5_IJSC_NSA_ILi0EEESX_EEEEENS5_IJNS4_10UnderscoreES10_S10_EEEEENS4_13SM90_TMA_LOADENS4_14ComposedLayoutINS4_7SwizzleILi3ELi4ELi3EEENS4_18smem_ptr_flag_bitsILi16EEENSU_INS5_IJNSA_ILi8EEENSA_ILi64EEEEEENS5_IJS1A_SC_EEEEEEEvNS4_8identityENS4_23SM90_TMA_LOAD_MULTICASTES1E_vS1F_EENS_8epilogue10collective6detail29Sm90TmaWarpSpecializedAdapterINS1J_15DefaultEpilogueISJ_SK_SK_NS1I_6thread17LinearCombinationISJ_Li1EffLNS1N_9ScaleType4KindE0ELNS_15FloatRoundStyleE2ESJ_EENS1_15EpilogueDefaultEEEEEvvEEEEvNT_6ParamsE)
        /*0020*/ 	.word	0x00000000
.L_19:


//--------------------- .nv.compat                --------------------------
	.section	.nv.compat,"",@"SHT_CUDA_COMPAT_INFO"
	.align	4
        /*0000*/ 	.byte	0x02, 0x09, 0x01, 0x00, 0x02, 0x02, 0x04, 0x00, 0x02, 0x05, 0x05, 0x00, 0x03, 0x07, 0x01, 0x01
        /*0010*/ 	.byte	0x02, 0x03, 0x01, 0x00, 0x02, 0x06, 0x01, 0x00, 0x04, 0x0b, 0x08, 0x00, 0x00, 0x00, 0x00, 0x00
        /*0020*/ 	.byte	0x00, 0x00, 0x00, 0x00


//--------------------- .nv.info._ZN7cutlass13device_kernelINS_4gemm6kernel13GemmUniversalIN4cute5tupleIJiiiiEEENS1_10collective13CollectiveMmaINS1_34MainloopSm90TmaGmmaWarpSpecializedILi2ENS5_IJNS4_1CILi4EEENSA_ILi1EEESC_EEENS1_35KernelTmaWarpSpecializedCooperativeEEENS5_IJNSA_ILi256EEENSA_ILi128EEESH_EEENS_6half_tENS5_IJlSC_lEEESJ_SK_NS4_8TiledMMAINS4_8MMA_AtomIJNS4_4SM904GMMA26MMA_64x128x16_F32F16F16_SSILNSO_5MajorE0ELSQ_0ELNSO_7ScaleInE1ELSR_1EEEEEENS4_6LayoutINS5_IJNSA_ILi2EEESC_SC_EEENS5_IJSC_NSA_ILi0EEESX_EEEEENS5_IJNS4_10UnderscoreES10_S10_EEEEENS4_13SM90_TMA_LOADENS4_14ComposedLayoutINS4_7SwizzleILi3ELi4ELi3EEENS4_18smem_ptr_flag_bitsILi16EEENSU_INS5_IJNSA_ILi8EEENSA_ILi64EEEEEENS5_IJS1A_SC_EEEEEEEvNS4_8identityENS4_23SM90_TMA_LOAD_MULTICASTES1E_vS1F_EENS_8epilogue10collective6detail29Sm90TmaWarpSpecializedAdapterINS1J_15DefaultEpilogueISJ_SK_SK_NS1I_6thread17LinearCombinationISJ_Li1EffLNS1N_9ScaleType4KindE0ELNS_15FloatRoundStyleE2ESJ_EENS1_15EpilogueDefaultEEEEEvvEEEEvNT_6ParamsE --------------------------
	.section	.nv.info._ZN7cutlass13device_kernelINS_4gemm6kernel13GemmUniversalIN4cute5tupleIJiiiiEEENS1_10collective13CollectiveMmaINS1_34MainloopSm90TmaGmmaWarpSpecializedILi2ENS5_IJNS4_1CILi4EEENSA_ILi1EEESC_EEENS1_35KernelTmaWarpSpecializedCooperativeEEENS5_IJNSA_ILi256EEENSA_ILi128EEESH_EEENS_6half_tENS5_IJlSC_lEEESJ_SK_NS4_8TiledMMAINS4_8MMA_AtomIJNS4_4SM904GMMA26MMA_64x128x16_F32F16F16_SSILNSO_5MajorE0ELSQ_0ELNSO_7ScaleInE1ELSR_1EEEEEENS4_6LayoutINS5_IJNSA_ILi2EEESC_SC_EEENS5_IJSC_NSA_ILi0EEESX_EEEEENS5_IJNS4_10UnderscoreES10_S10_EEEEENS4_13SM90_TMA_LOADENS4_14ComposedLayoutINS4_7SwizzleILi3ELi4ELi3EEENS4_18smem_ptr_flag_bitsILi16EEENSU_INS5_IJNSA_ILi8EEENSA_ILi64EEEEEENS5_IJS1A_SC_EEEEEEEvNS4_8identityENS4_23SM90_TMA_LOAD_MULTICASTES1E_vS1F_EENS_8epilogue10collective6detail29Sm90TmaWarpSpecializedAdapterINS1J_15DefaultEpilogueISJ_SK_SK_NS1I_6thread17LinearCombinationISJ_Li1EffLNS1N_9ScaleType4KindE0ELNS_15FloatRoundStyleE2ESJ_EENS1_15EpilogueDefaultEEEEEvvEEEEvNT_6ParamsE,"",@"SHT_CUDA_INFO"
	.sectionflags	@""
	.align	4


	//----- nvinfo : EIATTR_CUDA_API_VERSION
	.align		4
        /*0000*/ 	.byte	0x04, 0x37
        /*0002*/ 	.short	(.L_21 - .L_20)
.L_20:
        /*0004*/ 	.word	0x00000082


	//----- nvinfo : EIATTR_KPARAM_INFO
	.align		4
.L_21:
        /*0008*/ 	.byte	0x04, 0x17
        /*000a*/ 	.short	(.L_23 - .L_22)
.L_22:
        /*000c*/ 	.word	0x00000000
        /*0010*/ 	.short	0x0000
        /*0012*/ 	.short	0x0070
        /*0014*/ 	.byte	0x00, 0xf0, 0x01, 0x10


	//----- nvinfo : EIATTR_SPARSE_MMA_MASK
	.align		4
.L_23:
        /*0018*/ 	.byte	0x03, 0x50
        /*001a*/ 	.short	0x0000


	//----- nvinfo : EIATTR_MAXREG_COUNT
	.align		4
        /*001c*/ 	.byte	0x03, 0x1b
        /*001e*/ 	.short	0x00a8


	//----- nvinfo : EIATTR_NUM_BARRIERS
	.align		4
        /*0020*/ 	.byte	0x02, 0x4c
        /*0022*/ 	.byte	0x01
	.zero		1


	//----- nvinfo : EIATTR_EXTERNS
	.align		4
        /*0024*/ 	.byte	0x04, 0x0f
        /*0026*/ 	.short	(.L_25 - .L_24)


	//   ....[0]....
	.align		4
.L_24:
        /*0028*/ 	.word	index@(__assertfail)


	//----- nvinfo : EIATTR_MERCURY_ISA_VERSION
	.align		4
.L_25:
        /*002c*/ 	.byte	0x03, 0x5f
        /*002e*/ 	.short	0x0101


	//----- nvinfo : EIATTR_INT_WARP_WIDE_INSTR_OFFSETS
	.align		4
        /*0030*/ 	.byte	0x04, 0x31
        /*0032*/ 	.short	(.L_27 - .L_26)


	//   ....[0]....
.L_26:
        /*0034*/ 	.word	0x00000440


	//   ....[1]....
        /*0038*/ 	.word	0x00000470


	//   ....[2]....
        /*003c*/ 	.word	0x00000610


	//   ....[3]....
        /*0040*/ 	.word	0x00002540


	//----- nvinfo : EIATTR_COOP_GROUP_MASK_REGIDS
	.align		4
.L_27:
        /*0044*/ 	.byte	0x04, 0x29
        /*0046*/ 	.short	(.L_29 - .L_28)


	//   ....[0]....
.L_28:
        /*0048*/ 	.word	0xffffffff


	//   ....[1]....
        /*004c*/ 	.word	0xffffffff


	//   ....[2]....
        /*0050*/ 	.word	0xffffffff


	//   ....[3]....
        /*0054*/ 	.word	0xffffffff


	//   ....[4]....
        /*0058*/ 	.word	0xffffffff


	//   ....[5]....
        /*005c*/ 	.word	0xffffffff


	//----- nvinfo : EIATTR_COOP_GROUP_INSTR_OFFSETS
	.align		4
.L_29:
        /*0060*/ 	.byte	0x04, 0x28
        /*0062*/ 	.short	(.L_31 - .L_30)


	//   ....[0]....
.L_30:
        /*0064*/ 	.word	0x00000060


	//   ....[1]....
        /*0068*/ 	.word	0x00000070


	//   ....[2]....
        /*006c*/ 	.word	0x00000130


	//   ....[3]....
        /*0070*/ 	.word	0x00000290


	//   ....[4]....
        /*0074*/ 	.word	0x000007d0


	//   ....[5]....
        /*0078*/ 	.word	0x00001220


	//----- nvinfo : EIATTR_REG_RECONFIG
	.align		4
.L_31:
        /*007c*/ 	.byte	0x01, 0x54
	.zero		2


	//----- nvinfo : EIATTR_SYSCALL_OFFSETS
	.align		4
        /*0080*/ 	.byte	0x04, 0x46
        /*0082*/ 	.short	(.L_33 - .L_32)


	//   ....[0]....
.L_32:
        /*0084*/ 	.word	0x000013e0


	//----- nvinfo : EIATTR_MBARRIER_INSTR_OFFSETS
	.align		4
.L_33:
        /*0088*/ 	.byte	0x04, 0x39
        /*008a*/ 	.short	(.L_35 - .L_34)


	//   ....[0]....
.L_34:
        /*008c*/ 	.word	0x00000230
        /*0090*/ 	.word	0x000000ff
        /*0094*/ 	.word	0x00000000
        /*0098*/ 	.short	0x0100
        /*009a*/ 	.byte	0x08
	.zero		1


	//   ....[1]....
        /*009c*/ 	.word	0x00000240
        /*00a0*/ 	.word	0x000000ff
        /*00a4*/ 	.word	0x00000010
        /*00a8*/ 	.short	0x0100
        /*00aa*/ 	.byte	0x08
	.zero		1


	//   ....[2]....
        /*00ac*/ 	.word	0x00000250
        /*00b0*/ 	.word	0x000000ff
        /*00b4*/ 	.word	0x00000008
        /*00b8*/ 	.short	0x0100
        /*00ba*/ 	.byte	0x08
	.zero		1


	//   ....[3]....
        /*00bc*/ 	.word	0x00000260
        /*00c0*/ 	.word	0x000000ff
        /*00c4*/ 	.word	0x00000018
        /*00c8*/ 	.short	0x0100
        /*00ca*/ 	.byte	0x08
	.zero		1


	//   ....[4]....
        /*00cc*/ 	.word	0x00000690
        /*00d0*/ 	.word	0x000000ff
        /*00d4*/ 	.word	0x00000030
        /*00d8*/ 	.short	0x0100
        /*00da*/ 	.byte	0x06
	.zero		1


	//   ....[5]....
        /*00dc*/ 	.word	0x00000730
        /*00e0*/ 	.word	0x000000ff
        /*00e4*/ 	.word	0x00000038
        /*00e8*/ 	.short	0x0100
        /*00ea*/ 	.byte	0x06
	.zero		1


	//   ....[6]....
        /*00ec*/ 	.word	0x000014a0
        /*00f0*/ 	.word	0x00000003
        /*00f4*/ 	.word	0x00000000
        /*00f8*/ 	.short	0x010a
        /*00fa*/ 	.byte	0x3f
	.zero		1


	//   ....[7]....
        /*00fc*/ 	.word	0x000014e0
        /*0100*/ 	.word	0x00000003
        /*0104*/ 	.word	0x00000000
        /*0108*/ 	.short	0x010a
        /*010a*/ 	.byte	0x3f
	.zero		1


	//   ....[8]....
        /*010c*/ 	.word	0x00001d00
        /*0110*/ 	.word	0x00000005
        /*0114*/ 	.word	0x00000000
        /*0118*/ 	.short	0x010a
        /*011a*/ 	.byte	0x3f
	.zero		1


	//   ....[9]....
        /*011c*/ 	.word	0x00001d40
        /*0120*/ 	.word	0x00000005
        /*0124*/ 	.word	0x00000000
        /*0128*/ 	.short	0x010a
        /*012a*/ 	.byte	0x3f
	.zero		1


	//   ....[10]....
        /*012c*/ 	.word	0x000023e0
        /*0130*/ 	.word	0x00000005
        /*0134*/ 	.word	0x00000000
        /*0138*/ 	.short	0x0101
        /*013a*/ 	.byte	0x3f
	.zero		1


	//   ....[11]....
        /*013c*/ 	.word	0x000025c0
        /*0140*/ 	.word	0x00000003
        /*0144*/ 	.word	0x00000000
        /*0148*/ 	.short	0x0101
        /*014a*/ 	.byte	0x3f
	.zero		1


	//   ....[12]....
        /*014c*/ 	.word	0x0000bdf0
        /*0150*/ 	.word	0x00000014
        /*0154*/ 	.word	0x00000010
        /*0158*/ 	.short	0x010a
        /*015a*/ 	.byte	0x3f
	.zero		1


	//   ....[13]....
        /*015c*/ 	.word	0x0000c270
        /*0160*/ 	.word	0x00000005
        /*0164*/ 	.word	0x00000038
        /*0168*/ 	.short	0x0101
        /*016a*/ 	.byte	0x3f
	.zero		1


	//   ....[14]....
        /*016c*/ 	.word	0x0000c990
        /*0170*/ 	.word	0x00000007
        /*0174*/ 	.word	0x00000000
        /*0178*/ 	.short	0x010a
        /*017a*/ 	.byte	0x3f
	.zero		1


	//   ....[15]....
        /*017c*/ 	.word	0x0000ca10
        /*0180*/ 	.word	0x00000003
        /*0184*/ 	.word	0x00000000
        /*0188*/ 	.short	0x010a
        /*018a*/ 	.byte	0x3f
	.zero		1


	//   ....[16]....
        /*018c*/ 	.word	0x0000ca70
        /*0190*/ 	.word	0x00000003
        /*0194*/ 	.word	0x00000000
        /*0198*/ 	.short	0x010a
        /*019a*/ 	.byte	0x3f
	.zero		1


	//   ....[17]....
        /*019c*/ 	.word	0x0000cac0
        /*01a0*/ 	.word	0x00000005
        /*01a4*/ 	.word	0x00000000
        /*01a8*/ 	.short	0x010a
        /*01aa*/ 	.byte	0x3f
	.zero		1


	//   ....[18]....
        /*01ac*/ 	.word	0x0000cb90
        /*01b0*/ 	.word	0x00000014
        /*01b4*/ 	.word	0x00000010
        /*01b8*/ 	.short	0x010a
        /*01ba*/ 	.byte	0x3f
	.zero		1


	//   ....[19]....
        /*01bc*/ 	.word	0x0000cc60
        /*01c0*/ 	.word	0x00000007
        /*01c4*/ 	.word	0x00000000
        /*01c8*/ 	.short	0x010a
        /*01ca*/ 	.byte	0x3f
	.zero		1


	//----- nvinfo : EIATTR_NUM_MBARRIERS
	.align		4
.L_35:
        /*01cc*/ 	.byte	0x03, 0x38
        /*01ce*/ 	.short	0x0006


	//----- nvinfo : EIATTR_EXIT_INSTR_OFFSETS
	.align		4
        /*01d0*/ 	.byte	0x04, 0x1c
        /*01d2*/ 	.short	(.L_37 - .L_36)


	//   ....[0]....
.L_36:
        /*01d4*/ 	.word	0x00000930


	//   ....[1]....
        /*01d8*/ 	.word	0x00001150


	//   ....[2]....
        /*01dc*/ 	.word	0x0000b500


	//   ....[3]....
        /*01e0*/ 	.word	0x0000ba60


	//   ....[4]....
        /*01e4*/ 	.word	0x0000ca60


	//----- nvinfo : EIATTR_MAX_THREADS
	.align		4
.L_37:
        /*01e8*/ 	.byte	0x04, 0x05
        /*01ea*/ 	.short	(.L_39 - .L_38)
.L_38:
        /*01ec*/ 	.word	0x00000180
        /*01f0*/ 	.word	0x00000001
        /*01f4*/ 	.word	0x00000001


	//----- nvinfo : EIATTR_CRS_STACK_SIZE
	.align		4
.L_39:
        /*01f8*/ 	.byte	0x04, 0x1e
        /*01fa*/ 	.short	(.L_41 - .L_40)
.L_40:
        /*01fc*/ 	.word	0x00000000


	//----- nvinfo : EIATTR_CBANK_PARAM_SIZE
	.align		4
.L_41:
        /*0200*/ 	.byte	0x03, 0x19
        /*0202*/ 	.short	0x0470


	//----- nvinfo : EIATTR_PARAM_CBANK
	.align		4
        /*0204*/ 	.byte	0x04, 0x0a
        /*0206*/ 	.short	(.L_43 - .L_42)
	.align		4
.L_42:
        /*0208*/ 	.word	index@(.nv.constant0._ZN7cutlass13device_kernelINS_4gemm6kernel13GemmUniversalIN4cute5tupleIJiiiiEEENS1_10collective13CollectiveMmaINS1_34MainloopSm90TmaGmmaWarpSpecializedILi2ENS5_IJNS4_1CILi4EEENSA_ILi1EEESC_EEENS1_35KernelTmaWarpSpecializedCooperativeEEENS5_IJNSA_ILi256EEENSA_ILi128EEESH_EEENS_6half_tENS5_IJlSC_lEEESJ_SK_NS4_8TiledMMAINS4_8MMA_AtomIJNS4_4SM904GMMA26MMA_64x128x16_F32F16F16_SSILNSO_5MajorE0ELSQ_0ELNSO_7ScaleInE1ELSR_1EEEEEENS4_6LayoutINS5_IJNSA_ILi2EEESC_SC_EEENS5_IJSC_NSA_ILi0EEESX_EEEEENS5_IJNS4_10UnderscoreES10_S10_EEEEENS4_13SM90_TMA_LOADENS4_14ComposedLayoutINS4_7SwizzleILi3ELi4ELi3EEENS4_18smem_ptr_flag_bitsILi16EEENSU_INS5_IJNSA_ILi8EEENSA_ILi64EEEEEENS5_IJS1A_SC_EEEEEEEvNS4_8identityENS4_23SM90_TMA_LOAD_MULTICASTES1E_vS1F_EENS_8epilogue10collective6detail29Sm90TmaWarpSpecializedAdapterINS1J_15DefaultEpilogueISJ_SK_SK_NS1I_6thread17LinearCombinationISJ_Li1EffLNS1N_9ScaleType4KindE0ELNS_15FloatRoundStyleE2ESJ_EENS1_15EpilogueDefaultEEEEEvvEEEEvNT_6ParamsE)
        /*020c*/ 	.short	0x0210
        /*020e*/ 	.short	0x0470


	//----- nvinfo : EIATTR_SW_WAR
	.align		4
.L_43:
        /*0210*/ 	.byte	0x04, 0x36
        /*0212*/ 	.short	(.L_45 - .L_44)
.L_44:
        /*0214*/ 	.word	0x00000008
.L_45:


//--------------------- .nv.callgraph             --------------------------
	.section	.nv.callgraph,"",@"SHT_CUDA_CALLGRAPH"
	.align	4
	.sectionentsize	8
	.align		4
        /*0000*/ 	.word	0x00000000
	.align		4
        /*0004*/ 	.word	0xffffffff
	.align		4
        /*0008*/ 	.word	index@(_ZN7cutlass13device_kernelINS_4gemm6kernel13GemmUniversalIN4cute5tupleIJiiiiEEENS1_10collective13CollectiveMmaINS1_34MainloopSm90TmaGmmaWarpSpecializedILi2ENS5_IJNS4_1CILi4EEENSA_ILi1EEESC_EEENS1_35KernelTmaWarpSpecializedCooperativeEEENS5_IJNSA_ILi256EEENSA_ILi128EEESH_EEENS_6half_tENS5_IJlSC_lEEESJ_SK_NS4_8TiledMMAINS4_8MMA_AtomIJNS4_4SM904GMMA26MMA_64x128x16_F32F16F16_SSILNSO_5MajorE0ELSQ_0ELNSO_7ScaleInE1ELSR_1EEEEEENS4_6LayoutINS5_IJNSA_ILi2EEESC_SC_EEENS5_IJSC_NSA_ILi0EEESX_EEEEENS5_IJNS4_10UnderscoreES10_S10_EEEEENS4_13SM90_TMA_LOADENS4_14ComposedLayoutINS4_7SwizzleILi3ELi4ELi3EEENS4_18smem_ptr_flag_bitsILi16EEENSU_INS5_IJNSA_ILi8EEENSA_ILi64EEEEEENS5_IJS1A_SC_EEEEEEEvNS4_8identityENS4_23SM90_TMA_LOAD_MULTICASTES1E_vS1F_EENS_8epilogue10collective6detail29Sm90TmaWarpSpecializedAdapterINS1J_15DefaultEpilogueISJ_SK_SK_NS1I_6thread17LinearCombinationISJ_Li1EffLNS1N_9ScaleType4KindE0ELNS_15FloatRoundStyleE2ESJ_EENS1_15EpilogueDefaultEEEEEvvEEEEvNT_6ParamsE)
	.align		4
        /*000c*/ 	.word	index@(__assertfail)
	.align		4
        /*0010*/ 	.word	0x00000000
	.align		4
        /*0014*/ 	.word	0xfffffffe
	.align		4
        /*0018*/ 	.word	0x00000000
	.align		4
        /*001c*/ 	.word	0xfffffffd
	.align		4
        /*0020*/ 	.word	0x00000000
	.align		4
        /*0024*/ 	.word	0xfffffffc


//--------------------- .nv.constant4             --------------------------
	.section	.nv.constant4,"a",@progbits
	.align	8
	.align		8
.nv.constant4:
        /*0000*/ 	.dword	__assertfail
	.align		8
        /*0008*/ 	.dword	__unnamed_1
	.align		8
        /*0010*/ 	.dword	_ZN40_INTERNAL_4e0dc44d_4_k_cu_0d55c180_216974cuda3std3__45__cpo5beginE
	.align		8
        /*0018*/ 	.dword	_ZN40_INTERNAL_4e0dc44d_4_k_cu_0d55c180_216974cuda3std3__45__cpo3endE
	.align		8
        /*0020*/ 	.dword	_ZN40_INTERNAL_4e0dc44d_4_k_cu_0d55c180_216974cuda3std3__45__cpo6cbeginE
	.align		8
        /*0028*/ 	.dword	_ZN40_INTERNAL_4e0dc44d_4_k_cu_0d55c180_216974cuda3std3__45__cpo4cendE
	.align		8
        /*0030*/ 	.dword	_ZN40_INTERNAL_4e0dc44d_4_k_cu_0d55c180_216974cuda3std3__442_GLOBAL__N__4e0dc44d_4_k_cu_0d55c180_216976ignoreE
	.align		8
        /*0038*/ 	.dword	_ZN40_INTERNAL_4e0dc44d_4_k_cu_0d55c180_216974cuda3std3__419piecewise_constructE
	.align		8
        /*0040*/ 	.dword	_ZN40_INTERNAL_4e0dc44d_4_k_cu_0d55c180_216974cuda3std3__48in_placeE
	.align		8
        /*0048*/ 	.dword	_ZN40_INTERNAL_4e0dc44d_4_k_cu_0d55c180_216974cuda3std6ranges3__45__cpo4swapE
	.align		8
        /*0050*/ 	.dword	_ZN40_INTERNAL_4e0dc44d_4_k_cu_0d55c180_216974cuda3std6ranges3__45__cpo9iter_moveE
	.align		8
        /*0058*/ 	.dword	_ZN40_INTERNAL_4e0dc44d_4_k_cu_0d55c180_216974cute7productE
	.align		8
        /*0060*/ 	.dword	_ZN40_INTERNAL_4e0dc44d_4_k_cu_0d55c180_216974cute1_E
	.align		8
        /*0068*/ 	.dword	$str$22
	.align		8
        /*0070*/ 	.dword	$str$23


//--------------------- .text._ZN7cutlass13device_kernelINS_4gemm6kernel13GemmUniversalIN4cute5tupleIJiiiiEEENS1_10collective13CollectiveMmaINS1_34MainloopSm90TmaGmmaWarpSpecializedILi2ENS5_IJNS4_1CILi4EEENSA_ILi1EEESC_EEENS1_35KernelTmaWarpSpecializedCooperativeEEENS5_IJNSA_ILi256EEENSA_ILi128EEESH_EEENS_6half_tENS5_IJlSC_lEEESJ_SK_NS4_8TiledMMAINS4_8MMA_AtomIJNS4_4SM904GMMA26MMA_64x128x16_F32F16F16_SSILNSO_5MajorE0ELSQ_0ELNSO_7ScaleInE1ELSR_1EEEEEENS4_6LayoutINS5_IJNSA_ILi2EEESC_SC_EEENS5_IJSC_NSA_ILi0EEESX_EEEEENS5_IJNS4_10UnderscoreES10_S10_EEEEENS4_13SM90_TMA_LOADENS4_14ComposedLayoutINS4_7SwizzleILi3ELi4ELi3EEENS4_18smem_ptr_flag_bitsILi16EEENSU_INS5_IJNSA_ILi8EEENSA_ILi64EEEEEENS5_IJS1A_SC_EEEEEEEvNS4_8identityENS4_23SM90_TMA_LOAD_MULTICASTES1E_vS1F_EENS_8epilogue10collective6detail29Sm90TmaWarpSpecializedAdapterINS1J_15DefaultEpilogueISJ_SK_SK_NS1I_6thread17LinearCombinationISJ_Li1EffLNS1N_9ScaleType4KindE0ELNS_15FloatRoundStyleE2ESJ_EENS1_15EpilogueDefaultEEEEEvvEEEEvNT_6ParamsE --------------------------
	.section	.text._ZN7cutlass13device_kernelINS_4gemm6kernel13GemmUniversalIN4cute5tupleIJiiiiEEENS1_10collective13CollectiveMmaINS1_34MainloopSm90TmaGmmaWarpSpecializedILi2ENS5_IJNS4_1CILi4EEENSA_ILi1EEESC_EEENS1_35KernelTmaWarpSpecializedCooperativeEEENS5_IJNSA_ILi256EEENSA_ILi128EEESH_EEENS_6half_tENS5_IJlSC_lEEESJ_SK_NS4_8TiledMMAINS4_8MMA_AtomIJNS4_4SM904GMMA26MMA_64x128x16_F32F16F16_SSILNSO_5MajorE0ELSQ_0ELNSO_7ScaleInE1ELSR_1EEEEEENS4_6LayoutINS5_IJNSA_ILi2EEESC_SC_EEENS5_IJSC_NSA_ILi0EEESX_EEEEENS5_IJNS4_10UnderscoreES10_S10_EEEEENS4_13SM90_TMA_LOADENS4_14ComposedLayoutINS4_7SwizzleILi3ELi4ELi3EEENS4_18smem_ptr_flag_bitsILi16EEENSU_INS5_IJNSA_ILi8EEENSA_ILi64EEEEEENS5_IJS1A_SC_EEEEEEEvNS4_8identityENS4_23SM90_TMA_LOAD_MULTICASTES1E_vS1F_EENS_8epilogue10collective6detail29Sm90TmaWarpSpecializedAdapterINS1J_15DefaultEpilogueISJ_SK_SK_NS1I_6thread17LinearCombinationISJ_Li1EffLNS1N_9ScaleType4KindE0ELNS_15FloatRoundStyleE2ESJ_EENS1_15EpilogueDefaultEEEEEvvEEEEvNT_6ParamsE,"ax",@progbits
	.align	128
.text._ZN7cutlass13device_kernelINS_4gemm6kernel13GemmUniversalIN4cute5tupleIJiiiiEEENS1_10collective13CollectiveMmaINS1_34MainloopSm90TmaGmmaWarpSpecializedILi2ENS5_IJNS4_1CILi4EEENSA_ILi1EEESC_EEENS1_35KernelTmaWarpSpecializedCooperativeEEENS5_IJNSA_ILi256EEENSA_ILi128EEESH_EEENS_6half_tENS5_IJlSC_lEEESJ_SK_NS4_8TiledMMAINS4_8MMA_AtomIJNS4_4SM904GMMA26MMA_64x128x16_F32F16F16_SSILNSO_5MajorE0ELSQ_0ELNSO_7ScaleInE1ELSR_1EEEEEENS4_6LayoutINS5_IJNSA_ILi2EEESC_SC_EEENS5_IJSC_NSA_ILi0EEESX_EEEEENS5_IJNS4_10UnderscoreES10_S10_EEEEENS4_13SM90_TMA_LOADENS4_14ComposedLayoutINS4_7SwizzleILi3ELi4ELi3EEENS4_18smem_ptr_flag_bitsILi16EEENSU_INS5_IJNSA_ILi8EEENSA_ILi64EEEEEENS5_IJS1A_SC_EEEEEEEvNS4_8identityENS4_23SM90_TMA_LOAD_MULTICASTES1E_vS1F_EENS_8epilogue10collective6detail29Sm90TmaWarpSpecializedAdapterINS1J_15DefaultEpilogueISJ_SK_SK_NS1I_6thread17LinearCombinationISJ_Li1EffLNS1N_9ScaleType4KindE0ELNS_15FloatRoundStyleE2ESJ_EENS1_15EpilogueDefaultEEEEEvvEEEEvNT_6ParamsE:
        .type           _ZN7cutlass13device_kernelINS_4gemm6kernel13GemmUniversalIN4cute5tupleIJiiiiEEENS1_10collective13CollectiveMmaINS1_34MainloopSm90TmaGmmaWarpSpecializedILi2ENS5_IJNS4_1CILi4EEENSA_ILi1EEESC_EEENS1_35KernelTmaWarpSpecializedCooperativeEEENS5_IJNSA_ILi256EEENSA_ILi128EEESH_EEENS_6half_tENS5_IJlSC_lEEESJ_SK_NS4_8TiledMMAINS4_8MMA_AtomIJNS4_4SM904GMMA26MMA_64x128x16_F32F16F16_SSILNSO_5MajorE0ELSQ_0ELNSO_7ScaleInE1ELSR_1EEEEEENS4_6LayoutINS5_IJNSA_ILi2EEESC_SC_EEENS5_IJSC_NSA_ILi0EEESX_EEEEENS5_IJNS4_10UnderscoreES10_S10_EEEEENS4_13SM90_TMA_LOADENS4_14ComposedLayoutINS4_7SwizzleILi3ELi4ELi3EEENS4_18smem_ptr_flag_bitsILi16EEENSU_INS5_IJNSA_ILi8EEENSA_ILi64EEEEEENS5_IJS1A_SC_EEEEEEEvNS4_8identityENS4_23SM90_TMA_LOAD_MULTICASTES1E_vS1F_EENS_8epilogue10collective6detail29Sm90TmaWarpSpecializedAdapterINS1J_15DefaultEpilogueISJ_SK_SK_NS1I_6thread17LinearCombinationISJ_Li1EffLNS1N_9ScaleType4KindE0ELNS_15FloatRoundStyleE2ESJ_EENS1_15EpilogueDefaultEEEEEvvEEEEvNT_6ParamsE,@function
        .size           _ZN7cutlass13device_kernelINS_4gemm6kernel13GemmUniversalIN4cute5tupleIJiiiiEEENS1_10collective13CollectiveMmaINS1_34MainloopSm90TmaGmmaWarpSpecializedILi2ENS5_IJNS4_1CILi4EEENSA_ILi1EEESC_EEENS1_35KernelTmaWarpSpecializedCooperativeEEENS5_IJNSA_ILi256EEENSA_ILi128EEESH_EEENS_6half_tENS5_IJlSC_lEEESJ_SK_NS4_8TiledMMAINS4_8MMA_AtomIJNS4_4SM904GMMA26MMA_64x128x16_F32F16F16_SSILNSO_5MajorE0ELSQ_0ELNSO_7ScaleInE1ELSR_1EEEEEENS4_6LayoutINS5_IJNSA_ILi2EEESC_SC_EEENS5_IJSC_NSA_ILi0EEESX_EEEEENS5_IJNS4_10UnderscoreES10_S10_EEEEENS4_13SM90_TMA_LOADENS4_14ComposedLayoutINS4_7SwizzleILi3ELi4ELi3EEENS4_18smem_ptr_flag_bitsILi16EEENSU_INS5_IJNSA_ILi8EEENSA_ILi64EEEEEENS5_IJS1A_SC_EEEEEEEvNS4_8identityENS4_23SM90_TMA_LOAD_MULTICASTES1E_vS1F_EENS_8epilogue10collective6detail29Sm90TmaWarpSpecializedAdapterINS1J_15DefaultEpilogueISJ_SK_SK_NS1I_6thread17LinearCombinationISJ_Li1EffLNS1N_9ScaleType4KindE0ELNS_15FloatRoundStyleE2ESJ_EENS1_15EpilogueDefaultEEEEEvvEEEEvNT_6ParamsE,(.L_x_319 - _ZN7cutlass13device_kernelINS_4gemm6kernel13GemmUniversalIN4cute5tupleIJiiiiEEENS1_10collective13CollectiveMmaINS1_34MainloopSm90TmaGmmaWarpSpecializedILi2ENS5_IJNS4_1CILi4EEENSA_ILi1EEESC_EEENS1_35KernelTmaWarpSpecializedCooperativeEEENS5_IJNSA_ILi256EEENSA_ILi128EEESH_EEENS_6half_tENS5_IJlSC_lEEESJ_SK_NS4_8TiledMMAINS4_8MMA_AtomIJNS4_4SM904GMMA26MMA_64x128x16_F32F16F16_SSILNSO_5MajorE0ELSQ_0ELNSO_7ScaleInE1ELSR_1EEEEEENS4_6LayoutINS5_IJNSA_ILi2EEESC_SC_EEENS5_IJSC_NSA_ILi0EEESX_EEEEENS5_IJNS4_10UnderscoreES10_S10_EEEEENS4_13SM90_TMA_LOADENS4_14ComposedLayoutINS4_7SwizzleILi3ELi4ELi3EEENS4_18smem_ptr_flag_bitsILi16EEENSU_INS5_IJNSA_ILi8EEENSA_ILi64EEEEEENS5_IJS1A_SC_EEEEEEEvNS4_8identityENS4_23SM90_TMA_LOAD_MULTICASTES1E_vS1F_EENS_8epilogue10collective6detail29Sm90TmaWarpSpecializedAdapterINS1J_15DefaultEpilogueISJ_SK_SK_NS1I_6thread17LinearCombinationISJ_Li1EffLNS1N_9ScaleType4KindE0ELNS_15FloatRoundStyleE2ESJ_EENS1_15EpilogueDefaultEEEEEvvEEEEvNT_6ParamsE)
        .other          _ZN7cutlass13device_kernelINS_4gemm6kernel13GemmUniversalIN4cute5tupleIJiiiiEEENS1_10collective13CollectiveMmaINS1_34MainloopSm90TmaGmmaWarpSpecializedILi2ENS5_IJNS4_1CILi4EEENSA_ILi1EEESC_EEENS1_35KernelTmaWarpSpecializedCooperativeEEENS5_IJNSA_ILi256EEENSA_ILi128EEESH_EEENS_6half_tENS5_IJlSC_lEEESJ_SK_NS4_8TiledMMAINS4_8MMA_AtomIJNS4_4SM904GMMA26MMA_64x128x16_F32F16F16_SSILNSO_5MajorE0ELSQ_0ELNSO_7ScaleInE1ELSR_1EEEEEENS4_6LayoutINS5_IJNSA_ILi2EEESC_SC_EEENS5_IJSC_NSA_ILi0EEESX_EEEEENS5_IJNS4_10UnderscoreES10_S10_EEEEENS4_13SM90_TMA_LOADENS4_14ComposedLayoutINS4_7SwizzleILi3ELi4ELi3EEENS4_18smem_ptr_flag_bitsILi16EEENSU_INS5_IJNSA_ILi8EEENSA_ILi64EEEEEENS5_IJS1A_SC_EEEEEEEvNS4_8identityENS4_23SM90_TMA_LOAD_MULTICASTES1E_vS1F_EENS_8epilogue10collective6detail29Sm90TmaWarpSpecializedAdapterINS1J_15DefaultEpilogueISJ_SK_SK_NS1I_6thread17LinearCombinationISJ_Li1EffLNS1N_9ScaleType4KindE0ELNS_15FloatRoundStyleE2ESJ_EENS1_15EpilogueDefaultEEEEEvvEEEEvNT_6ParamsE,@"STO_CUDA_ENTRY STV_DEFAULT"
_ZN7cutlass13device_kernelINS_4gemm6kernel13GemmUniversalIN4cute5tupleIJiiiiEEENS1_10collective13CollectiveMmaINS1_34MainloopSm90TmaGmmaWarpSpecializedILi2ENS5_IJNS4_1CILi4EEENSA_ILi1EEESC_EEENS1_35KernelTmaWarpSpecializedCooperativeEEENS5_IJNSA_ILi256EEENSA_ILi128EEESH_EEENS_6half_tENS5_IJlSC_lEEESJ_SK_NS4_8TiledMMAINS4_8MMA_AtomIJNS4_4SM904GMMA26MMA_64x128x16_F32F16F16_SSILNSO_5MajorE0ELSQ_0ELNSO_7ScaleInE1ELSR_1EEEEEENS4_6LayoutINS5_IJNSA_ILi2EEESC_SC_EEENS5_IJSC_NSA_ILi0EEESX_EEEEENS5_IJNS4_10UnderscoreES10_S10_EEEEENS4_13SM90_TMA_LOADENS4_14ComposedLayoutINS4_7SwizzleILi3ELi4ELi3EEENS4_18smem_ptr_flag_bitsILi16EEENSU_INS5_IJNSA_ILi8EEENSA_ILi64EEEEEENS5_IJS1A_SC_EEEEEEEvNS4_8identityENS4_23SM90_TMA_LOAD_MULTICASTES1E_vS1F_EENS_8epilogue10collective6detail29Sm90TmaWarpSpecializedAdapterINS1J_15DefaultEpilogueISJ_SK_SK_NS1I_6thread17LinearCombinationISJ_Li1EffLNS1N_9ScaleType4KindE0ELNS_15FloatRoundStyleE2ESJ_EENS1_15EpilogueDefaultEEEEEvvEEEEvNT_6ParamsE:
[----:B------:R-:W0:Y:S01]  /*0000*/  LDC R1, c[0x0][0x28] ;  /* 0x00000a00ff017b82 */ /* 0x000e220000000800 */
[----:B------:R-:W1:Y:S01]  /*0010*/  S2R R18, SR_TID.X ;  /* 0x0000000000127919 */ /* 0x000e620000002100 */
[----:B------:R-:W-:Y:S01]  /*0020*/  ELECT P0, URZ, PT ;  /* 0x00000000003f782f */ /* 0x000fe20003800000 */
[----:B------:R-:W-:Y:S01]  /*0030*/  BSSY B0, `(.L_x_0) ;  /* 0x000000f000007945 */ /* 0x000fe20003800000 */
[--C-:B-1----:R-:W-:Y:S02]  /*0040*/  SHF.R.U32.HI R0, RZ, 0x5, R18.reuse ;  /* 0x00000005ff007819 */ /* 0x102fe40000011612 */
[----:B------:R-:W-:-:S03]  /*0050*/  SHF.R.U32.HI R3, RZ, 0x7, R18 ;  /* 0x00000007ff037819 */ /* 0x000fc60000011612 */
[----:B------:R-:W1:Y:S04]  /*0060*/  SHFL.IDX PT, R2, R0, RZ, 0x1f ;  /* 0x00001fff00027589 */ /* 0x000e6800000e0000 */
[----:B------:R2:W3:Y:S01]  /*0070*/  SHFL.IDX PT, R5, R3, RZ, 0x1f ;  /* 0x00001fff03057589 */ /* 0x0004e200000e0000 */
[----:B-1----:R-:W-:-:S13]  /*0080*/  ISETP.NE.OR P0, PT, R2, RZ, !P0 ;  /* 0x000000ff0200720c */ /* 0x002fda0004705670 */
[----:B0-23--:R-:W-:Y:S05]  /*0090*/  @P0 BRA `(.L_x_1) ;  /* 0x0000000000200947 */ /* 0x00dfea0003800000 */
[----:B------:R-:W-:Y:S02]  /*00a0*/  ULDC.64 UR4, c[0x0][0x198] ;  /* 0x0000660000047ab9 */ /* 0x000fe40000000a00 */
[----:B------:R-:W-:Y:S02]  /*00b0*/  UIADD3 UR6, UP0, UR4, 0xf0, URZ ;  /* 0x000000f004067890 */ /* 0x000fe4000ff1e03f */
[----:B------:R-:W-:Y:S02]  /*00c0*/  UIADD3 UR4, UP1, UR4, 0x1f0, URZ ;  /* 0x000001f004047890 */ /* 0x000fe4000ff3e03f */
[----:B------:R-:W-:Y:S02]  /*00d0*/  UIADD3.X UR7, URZ, UR5, URZ, UP0, !UPT ;  /* 0x000000053f077290 */ /* 0x000fe400087fe43f */
[----:B------:R-:W-:-:S07]  /*00e0*/  UIADD3.X UR5, URZ, UR5, URZ, UP1, !UPT ;  /* 0x000000053f057290 */ /* 0x000fce0008ffe43f */
[----:B------:R0:W-:Y:S02]  /*00f0*/  UTMACCTL.PF [UR6] ;  /* 0x00000000060079b9 */ /* 0x0001e40008040000 */
[----:B------:R0:W-:Y:S02]  /*0100*/  UTMACCTL.PF [UR4] ;  /* 0x00000000040079b9 */ /* 0x0001e40008040000 */
[----:B0-----:R-:W-:Y:S01]  /*0110*/  NOP ;  /* 0x0000000000007918 */ /* 0x001fe20000000000 */
.L_x_1:
[----:B------:R-:W-:Y:S05]  /*0120*/  BSYNC B0 ;  /* 0x0000000000007941 */ /* 0x000fea0003800000 */
.L_x_0:
[----:B------:R-:W0:Y:S02]  /*0130*/  SHFL.IDX PT, R3, R0, RZ, 0x1f ;  /* 0x00001fff00037589 */ /* 0x000e2400000e0000 */
[----:B0-----:R-:W-:-:S13]  /*0140*/  ISETP.NE.AND P0, PT, R3, RZ, PT ;  /* 0x000000ff0300720c */ /* 0x001fda0003f05270 */
[----:B------:R-:W-:Y:S05]  /*0150*/  @P0 BRA `(.L_x_2) ;  /* 0x0000000000480947 */ /* 0x000fea0003800000 */
[----:B------:R-:W0:Y:S01]  /*0160*/  S2UR UR8, SR_CgaCtaId ;  /* 0x00000000000879c3 */ /* 0x000e220000008800 */
[----:B------:R-:W-:Y:S01]  /*0170*/  UMOV UR4, 0x400 ;  /* 0x0000040000047882 */ /* 0x000fe20000000000 */
[----:B------:R-:W-:Y:S01]  /*0180*/  UMOV UR5, 0x1 ;  /* 0x0000000100057882 */ /* 0x000fe20000000000 */
[----:B------:R-:W-:Y:S01]  /*0190*/  UMOV UR6, 0x8 ;  /* 0x0000000800067882 */ /* 0x000fe20000000000 */
[----:B------:R-:W-:Y:S01]  /*01a0*/  ELECT P0, URZ, PT ;  /* 0x00000000003f782f */ /* 0x000fe20003800000 */
[----:B------:R-:W-:-:S04]  /*01b0*/  UIADD3 UR6, -UR6, 0x100000, URZ ;  /* 0x0010000006067890 */ /* 0x000fc8000fffe13f */
[----:B------:R-:W-:Y:S02]  /*01c0*/  USHF.L.U32 UR7, UR6, 0xb, URZ ;  /* 0x0000000b06077899 */ /* 0x000fe4000800063f */
[----:B------:R-:W-:Y:S02]  /*01d0*/  USHF.L.U32 UR6, UR6, 0x1, URZ ;  /* 0x0000000106067899 */ /* 0x000fe4000800063f */
[----:B0-----:R-:W-:Y:S02]  /*01e0*/  ULEA UR8, UR8, UR4, 0x18 ;  /* 0x0000000408087291 */ /* 0x001fe4000f8ec03f */
[----:B------:R-:W-:-:S04]  /*01f0*/  UIADD3 UR4, -UR5, 0x100000, URZ ;  /* 0x0010000005047890 */ /* 0x000fc8000fffe13f */
[----:B------:R-:W-:Y:S02]  /*0200*/  USHF.L.U32 UR5, UR4, 0xb, URZ ;  /* 0x0000000b04057899 */ /* 0x000fe4000800063f */
[----:B------:R-:W-:Y:S01]  /*0210*/  USHF.L.U32 UR4, UR4, 0x1, URZ ;  /* 0x0000000104047899 */ /* 0x000fe2000800063f */
[----:B------:R-:W0:Y:S11]  /*0220*/  FENCE.VIEW.ASYNC.S ;  /* 0x00000000000073c6 */ /* 0x000e360000000000 */
[----:B0-----:R0:W1:Y:S01]  /*0230*/  SYNCS.EXCH.64 URZ, [UR8], UR4 ;  /* 0x00000004083f75b2 */ /* 0x0010620008000100 */
[----:B------:R0:W2:Y:S01]  /*0240*/  SYNCS.EXCH.64 URZ, [UR8+0x10], UR6 ;  /* 0x00001006083f75b2 */ /* 0x0000a20008000100 */
[----:B------:R0:W3:Y:S01]  /*0250*/  SYNCS.EXCH.64 URZ, [UR8+0x8], UR4 ;  /* 0x00000804083f75b2 */ /* 0x0000e20008000100 */
[----:B------:R0:W4:Y:S01]  /*0260*/  SYNCS.EXCH.64 URZ, [UR8+0x18], UR6 ;  /* 0x00001806083f75b2 */ /* 0x0001220008000100 */
[----:B------:R-:W-:Y:S01]  /*0270*/  NOP ;  /* 0x0000000000007918 */ /* 0x000fe20000000000 */
.L_x_2:
[----:B------:R-:W-:Y:S01]  /*0280*/  SHF.R.S32.HI R7, RZ, 0x1f, R18 ;  /* 0x0000001fff077819 */ /* 0x000fe20000011412 */
[----:B------:R-:W5:Y:S01]  /*0290*/  SHFL.IDX PT, R0, R0, RZ, 0x1f ;  /* 0x00001fff00007589 */ /* 0x000f6200000e0000 */
[----:B0-----:R-:W0:Y:S01]  /*02a0*/  S2UR UR8, SR_CTAID.X ;  /* 0x00000000000879c3 */ /* 0x001e220000002500 */
[----:B------:R-:W-:Y:S02]  /*02b0*/  ELECT P0, URZ, PT ;  /* 0x00000000003f782f */ /* 0x000fe40003800000 */
[----:B------:R-:W-:Y:S01]  /*02c0*/  LEA.HI R7, R7, R18, RZ, 0x7 ;  /* 0x0000001207077211 */ /* 0x000fe200078f38ff */
[----:B------:R-:W1:Y:S01]  /*02d0*/  S2R R4, SR_CTAID.Y ;  /* 0x0000000000047919 */ /* 0x000e620000002600 */
[----:B------:R-:W-:Y:S01]  /*02e0*/  SHF.R.S32.HI R8, RZ, 0x1f, R3 ;  /* 0x0000001fff087819 */ /* 0x000fe20000011403 */
[----:B------:R-:W-:Y:S01]  /*02f0*/  ULDC UR4, c[0x0][0x150] ;  /* 0x0000540000047ab9 */ /* 0x000fe20000000800 */
[----:B------:R-:W-:Y:S01]  /*0300*/  LOP3.LUT R7, R7, 0xffffff80, RZ, 0xc0, !PT ;  /* 0xffffff8007077812 */ /* 0x000fe200078ec0ff */
[----:B------:R-:W-:Y:S01]  /*0310*/  NOP ;  /* 0x0000000000007918 */ /* 0x000fe20000000000 */
[----:B------:R-:W-:Y:S01]  /*0320*/  LEA.HI R8, R8, R3, RZ, 0x2 ;  /* 0x0000000308087211 */ /* 0x000fe200078f10ff */
[----:B------:R-:W2:Y:S01]  /*0330*/  LDC R10, c[0x0][0x144] ;  /* 0x00005100ff0a7b82 */ /* 0x000ea20000000800 */
[----:B------:R-:W-:Y:S01]  /*0340*/  NOP ;  /* 0x0000000000007918 */ /* 0x000fe20000000000 */
[----:B------:R-:W-:Y:S01]  /*0350*/  IMAD.IADD R6, R18, 0x1, -R7 ;  /* 0x0000000112067824 */ /* 0x000fe200078e0a07 */
[----:B------:R-:W-:Y:S01]  /*0360*/  LOP3.LUT R8, R8, 0x3ffffffc, RZ, 0xc0, !PT ;  /* 0x3ffffffc08087812 */ /* 0x000fe200078ec0ff */
[----:B------:R-:W-:Y:S01]  /*0370*/  IMAD.MOV.U32 R22, RZ, RZ, 0x1 ;  /* 0x00000001ff167424 */ /* 0x000fe200078e00ff */
[----:B------:R-:W-:-:S02]  /*0380*/  ISETP.NE.AND P3, PT, R5, RZ, PT ;  /* 0x000000ff0500720c */ /* 0x000fc40003f65270 */
[----:B------:R-:W-:Y:S01]  /*0390*/  SHF.R.S32.HI R7, RZ, 0x1f, R6 ;  /* 0x0000001fff077819 */ /* 0x000fe20000011406 */
[----:B------:R-:W-:Y:S01]  /*03a0*/  IMAD.IADD R8, R3, 0x1, -R8 ;  /* 0x0000000103087824 */ /* 0x000fe200078e0a08 */
[----:B------:R-:W3:Y:S02]  /*03b0*/  LDC R12, c[0x0][0x140] ;  /* 0x00005000ff0c7b82 */ /* 0x000ee40000000800 */
[----:B------:R-:W-:Y:S02]  /*03c0*/  LEA.HI R7, R7, R6, RZ, 0x3 ;  /* 0x0000000607077211 */ /* 0x000fe400078f18ff */
[----:B-----5:R-:W-:Y:S02]  /*03d0*/  ISETP.NE.OR P0, PT, R0, RZ, !P0 ;  /* 0x000000ff0000720c */ /* 0x020fe40004705670 */
[--C-:B------:R-:W-:Y:S02]  /*03e0*/  SHF.R.S32.HI R0, RZ, 0x3, R7.reuse ;  /* 0x00000003ff007819 */ /* 0x100fe40000011407 */
[----:B------:R-:W-:-:S02]  /*03f0*/  SHF.R.S32.HI R7, RZ, 0x1f, R7 ;  /* 0x0000001fff077819 */ /* 0x000fc40000011407 */
[----:B0-----:R-:W-:Y:S02]  /*0400*/  I2FP.F32.U32 R9, UR8 ;  /* 0x0000000800097c45 */ /* 0x001fe40008201000 */
[----:B------:R-:W-:-:S03]  /*0410*/  LEA.HI R7, R7, R0, RZ, 0x2 ;  /* 0x0000000007077211 */ /* 0x000fc600078f10ff */
[----:B------:R-:W-:Y:S01]  /*0420*/  FMUL R9, R9, UR4 ;  /* 0x0000000409097c20 */ /* 0x000fe20008400000 */
[----:B------:R-:W-:Y:S01]  /*0430*/  LOP3.LUT R7, R7, 0xfffffffc, RZ, 0xc0, !PT ;  /* 0xfffffffc07077812 */ /* 0x000fe200078ec0ff */
[----:B------:R-:W-:Y:S01]  /*0440*/  VOTEU.ALL UP0, P0 ;  /* 0x00000000003f7886 */ /* 0x000fe20000000000 */
[----:B-1----:R-:W-:Y:S01]  /*0450*/  I2FP.F32.U32 R11, R4 ;  /* 0x00000004000b7245 */ /* 0x002fe20000201000 */
[----:B------:R-:W-:Y:S01]  /*0460*/  ULDC UR4, c[0x0][0x154] ;  /* 0x0000550000047ab9 */ /* 0x000fe20000000800 */
[----:B------:R-:W-:Y:S01]  /*0470*/  VOTEU.ALL UP1, P0 ;  /* 0x00000000003f7886 */ /* 0x000fe20000020000 */
[----:B------:R-:W-:Y:S01]  /*0480*/  IMAD.IADD R7, R0, 0x1, -R7 ;  /* 0x0000000100077824 */ /* 0x000fe200078e0a07 */
[----:B------:R-:W0:Y:S01]  /*0490*/  F2I.U32.TRUNC.NTZ R9, R9 ;  /* 0x0000000900097305 */ /* 0x000e22000020f000 */
[----:B------:R-:W1:Y:S01]  /*04a0*/  @!UP0 S2UR UR7, SR_CgaCtaId ;  /* 0x00000000000789c3 */ /* 0x000e620000008800 */
[----:B------:R-:W-:Y:S01]  /*04b0*/  @!UP0 UMOV UR6, 0x400 ;  /* 0x0000040000068882 */ /* 0x000fe20000000000 */
[----:B------:R-:W-:Y:S01]  /*04c0*/  IMAD R8, R8, 0x4, R7 ;  /* 0x0000000408087824 */ /* 0x000fe200078e0207 */
[----:B---3--:R-:W-:-:S04]  /*04d0*/  ISETP.EQ.U32.AND P2, PT, R12, 0x1, PT ;  /* 0x000000010c00780c */ /* 0x008fc80003f42070 */
[----:B------:R-:W-:-:S04]  /*04e0*/  SHF.R.S32.HI R3, RZ, 0x1f, R8 ;  /* 0x0000001fff037819 */ /* 0x000fc80000011408 */
[----:B------:R-:W-:Y:S01]  /*04f0*/  LEA.HI R0, R3, R8, RZ, 0x2 ;  /* 0x0000000803007211 */ /* 0x000fe200078f10ff */
[----:B0-----:R-:W-:-:S03]  /*0500*/  IMAD.MOV R7, RZ, RZ, -R9 ;  /* 0x000000ffff077224 */ /* 0x001fc600078e0a09 */
[----:B------:R-:W-:Y:S01]  /*0510*/  LOP3.LUT R9, R0, 0xfffffffc, RZ, 0xc0, !PT ;  /* 0xfffffffc00097812 */ /* 0x000fe200078ec0ff */
[----:B--2---:R-:W-:Y:S02]  /*0520*/  IMAD R3, R10, R7, UR8 ;  /* 0x000000080a037e24 */ /* 0x004fe4000f8e0207 */
[----:B------:R-:W-:Y:S02]  /*0530*/  FMUL R10, R11, UR4 ;  /* 0x000000040b0a7c20 */ /* 0x000fe40008400000 */
[C---:B------:R-:W-:Y:S01]  /*0540*/  IMAD.IADD R0, R8.reuse, 0x1, -R9 ;  /* 0x0000000108007824 */ /* 0x040fe200078e0a09 */
[----:B------:R-:W0:Y:S01]  /*0550*/  LDC R7, c[0x0][0x148] ;  /* 0x00005200ff077b82 */ /* 0x000e220000000800 */
[----:B------:R-:W-:Y:S01]  /*0560*/  SHF.R.S32.HI R9, RZ, 0x1f, R2 ;  /* 0x0000001fff097819 */ /* 0x000fe20000011402 */
[----:B------:R-:W-:Y:S01]  /*0570*/  IMAD.SHL.U32 R11, R8, 0x4, RZ ;  /* 0x00000004080b7824 */ /* 0x000fe200078e00ff */
[----:B------:R-:W-:Y:S01]  /*0580*/  UMOV UR4, 0x20 ;  /* 0x0000002000047882 */ /* 0x000fe20000000000 */
[----:B------:R-:W2:Y:S01]  /*0590*/  F2I.U32.TRUNC.NTZ R10, R10 ;  /* 0x0000000a000a7305 */ /* 0x000ea2000020f000 */
[----:B------:R-:W-:Y:S01]  /*05a0*/  ISETP.NE.AND P4, PT, R0, R3, PT ;  /* 0x000000030000720c */ /* 0x000fe20003f85270 */
[----:B------:R-:W-:-:S04]  /*05b0*/  @!UP0 UIADD3 UR4, -UR4, 0x100000, URZ ;  /* 0x0010000004048890 */ /* 0x000fc8000fffe13f */
[----:B------:R-:W-:Y:S02]  /*05c0*/  @!UP0 USHF.L.U32 UR5, UR4, 0xb, URZ ;  /* 0x0000000b04058899 */ /* 0x000fe4000800063f */
[----:B------:R-:W-:Y:S01]  /*05d0*/  @!UP0 USHF.L.U32 UR4, UR4, 0x1, URZ ;  /* 0x0000000104048899 */ /* 0x000fe2000800063f */
[----:B------:R-:W-:Y:S01]  /*05e0*/  LEA.HI R9, R9, R2, RZ, 0x2 ;  /* 0x0000000209097211 */ /* 0x000fe200078f10ff */
[----:B-1----:R-:W-:Y:S01]  /*05f0*/  @!UP0 ULEA UR6, UR7, UR6, 0x18 ;  /* 0x0000000607068291 */ /* 0x002fe2000f8ec03f */
[----:B------:R-:W-:Y:S01]  /*0600*/  LOP3.LUT R152, R8, 0xc, R11, 0x78, !PT ;  /* 0x0000000c08987812 */ /* 0x000fe200078e780b */
[----:B------:R-:W-:Y:S01]  /*0610*/  VOTEU.ALL UP0, P0 ;  /* 0x00000000003f7886 */ /* 0x000fe20000000000 */
[----:B------:R-:W-:Y:S02]  /*0620*/  LOP3.LUT R9, R9, 0xfffffffc, RZ, 0xc0, !PT ;  /* 0xfffffffc09097812 */ /* 0x000fe400078ec0ff */
[----:B------:R-:W-:Y:S01]  /*0630*/  LOP3.LUT P0, RZ, R6, 0x7, RZ, 0xc0, !PT ;  /* 0x0000000706ff7812 */ /* 0x000fe2000780c0ff */
[----:B------:R-:W-:-:S02]  /*0640*/  VIADD R6, R5, 0xffffffff ;  /* 0xffffffff05067836 */ /* 0x000fc40000000000 */
[----:B------:R-:W-:Y:S01]  /*0650*/  IMAD.IADD R0, R2, 0x1, -R9 ;  /* 0x0000000102007824 */ /* 0x000fe200078e0a09 */
[----:B------:R-:W-:Y:S02]  /*0660*/  ISETP.LT.U32.AND P0, PT, R152, 0x4, !P0 ;  /* 0x000000049800780c */ /* 0x000fe40004701070 */
[----:B------:R-:W-:Y:S01]  /*0670*/  @P4 SHF.R.S32.HI R9, RZ, 0x1f, R152 ;  /* 0x0000001fff094819 */ /* 0x000fe20000011498 */
[----:B------:R-:W1:Y:S02]  /*0680*/  FENCE.VIEW.ASYNC.S ;  /* 0x00000000000073c6 */ /* 0x000e640000000000 */
[----:B-1----:R1:W3:Y:S01]  /*0690*/  @!UP0 SYNCS.EXCH.64 URZ, [UR6+0x30], UR4 ;  /* 0x00003004063f85b2 */ /* 0x0022e20008000100 */
[----:B--2---:R-:W-:Y:S02]  /*06a0*/  IADD3 R24, -R10, RZ, RZ ;  /* 0x000000ff0a187210 */ /* 0x004fe40007ffe1ff */
[----:B------:R-:W-:Y:S02]  /*06b0*/  @P4 LEA.HI R9, R9, R152, RZ, 0x2 ;  /* 0x0000009809094211 */ /* 0x000fe400078f10ff */
[----:B------:R-:W-:Y:S01]  /*06c0*/  ISETP.NE.AND P1, PT, R0, 0x3, PT ;  /* 0x000000030000780c */ /* 0x000fe20003f25270 */
[----:B0-----:R-:W-:Y:S01]  /*06d0*/  IMAD R2, R7, R24, R4 ;  /* 0x0000001807027224 */ /* 0x001fe200078e0204 */
[----:B------:R-:W-:-:S02]  /*06e0*/  @P4 SHF.R.S32.HI R9, RZ, 0x2, R9 ;  /* 0x00000002ff094819 */ /* 0x000fc40000011409 */
[----:B------:R-:W-:Y:S02]  /*06f0*/  ISETP.EQ.OR P1, PT, R0, RZ, !P1 ;  /* 0x000000ff0000720c */ /* 0x000fe40004f22670 */
[----:B------:R-:W-:Y:S02]  /*0700*/  @P4 ISETP.NE.AND P5, PT, R9, R2, PT ;  /* 0x000000020900420c */ /* 0x000fe40003fa5270 */
[----:B------:R-:W-:Y:S02]  /*0710*/  ISETP.EQ.AND P1, PT, R5, RZ, P1 ;  /* 0x000000ff0500720c */ /* 0x000fe40000f22270 */
[----:B------:R-:W-:Y:S01]  /*0720*/  ISETP.GE.U32.AND P6, PT, R6, 0x2, PT ;  /* 0x000000020600780c */ /* 0x000fe20003fc6070 */
[----:B------:R1:W0:Y:S01]  /*0730*/  @!UP1 SYNCS.EXCH.64 URZ, [UR6+0x38], UR4 ;  /* 0x00003804063f95b2 */ /* 0x0002220008000100 */
[----:B------:R-:W-:Y:S01]  /*0740*/  SEL R9, RZ, 0x1, !P0 ;  /* 0x00000001ff097807 */ /* 0x000fe20004000000 */
[----:B------:R-:W-:Y:S01]  /*0750*/  NOP ;  /* 0x0000000000007918 */ /* 0x000fe20000000000 */
[----:B------:R-:W-:-:S02]  /*0760*/  @P4 SEL R22, RZ, 0x1, P5 ;  /* 0x00000001ff164807 */ /* 0x000fc40002800000 */
[----:B------:R-:W-:Y:S02]  /*0770*/  SEL R19, RZ, 0x1, !P1 ;  /* 0x00000001ff137807 */ /* 0x000fe40004800000 */
[----:B------:R-:W-:Y:S02]  /*0780*/  LOP3.LUT R22, R22, R9, RZ, 0xc0, !PT ;  /* 0x0000000916167212 */ /* 0x000fe400078ec0ff */
[----:B------:R-:W-:Y:S01]  /*0790*/  SEL R19, R19, 0x2, P6 ;  /* 0x0000000213137807 */ /* 0x000fe20003000000 */
[----:B-1-3--:R-:W-:Y:S06]  /*07a0*/  @!P2 BRA `(.L_x_3) ;  /* 0x000000000008a947 */ /* 0x00afec0003800000 */
[----:B0---4-:R-:W-:Y:S01]  /*07b0*/  UCGABAR_ARV ;  /* 0x00000000000079c7 */ /* 0x011fe20008000000 */
[----:B------:R-:W-:Y:S05]  /*07c0*/  BRA `(.L_x_4) ;  /* 0x0000000000047947 */ /* 0x000fea0003800000 */
.L_x_3:
[----:B0---4-:R-:W-:Y:S01]  /*07d0*/  NOP ;  /* 0x0000000000007918 */ /* 0x011fe20000000000 */
.L_x_4:
[----:B------:R-:W0:Y:S01]  /*07e0*/  LDC R2, c[0x0][0x65c] ;  /* 0x00019700ff027b82 */ /* 0x000e220000000800 */
[----:B------:R-:W-:Y:S02]  /*07f0*/  IMAD.U32 R8, RZ, RZ, UR8 ;  /* 0x00000008ff087e24 */ /* 0x000fe4000f8e00ff */
[----:B------:R-:W-:Y:S01]  /*0800*/  IMAD.MOV.U32 R9, RZ, RZ, RZ ;  /* 0x000000ffff097224 */ /* 0x000fe200078e00ff */
[----:B0-----:R-:W-:-:S04]  /*0810*/  ISETP.NE.AND P1, PT, R2, 0x1, PT ;  /* 0x000000010200780c */ /* 0x001fc80003f25270 */
[----:B------:R-:W-:-:S09]  /*0820*/  P2R R5, PR, RZ, 0x2 ;  /* 0x00000002ff057803 */ /* 0x000fd20000000000 */
[----:B------:R-:W0:Y:S01]  /*0830*/  @P1 LDC R17, c[0x0][0x10] ;  /* 0x00000400ff111b82 */ /* 0x000e220000000800 */
[----:B------:R-:W-:Y:S02]  /*0840*/  @P1 IMAD.MOV.U32 R5, RZ, RZ, RZ ;  /* 0x000000ffff051224 */ /* 0x000fe400078e00ff */
[----:B------:R-:W-:-:S05]  /*0850*/  @P1 IMAD.MOV.U32 R13, RZ, RZ, RZ ;  /* 0x000000ffff0d1224 */ /* 0x000fca00078e00ff */
[----:B------:R-:W1:Y:S01]  /*0860*/  @!P1 LDC R11, c[0x0][0xc] ;  /* 0x00000300ff0b9b82 */ /* 0x000e620000000800 */
[----:B0-----:R-:W-:-:S04]  /*0870*/  @P1 IMAD.WIDE.U32 R16, R17, UR8, R4 ;  /* 0x0000000811101c25 */ /* 0x001fc8000f8e0004 */
[----:B------:R-:W-:Y:S02]  /*0880*/  @P1 IMAD.IADD R17, R17, 0x1, R13 ;  /* 0x0000000111111824 */ /* 0x000fe400078e020d */
[----:B-1----:R-:W-:-:S04]  /*0890*/  @!P1 IMAD.WIDE.U32 R8, R4, R11, R8 ;  /* 0x0000000b04089225 */ /* 0x002fc800078e0008 */
[----:B------:R-:W-:Y:S01]  /*08a0*/  @!P1 IMAD.MOV.U32 R16, RZ, RZ, R8 ;  /* 0x000000ffff109224 */ /* 0x000fe200078e0008 */
[----:B------:R-:W-:Y:S01]  /*08b0*/  @!P1 MOV R17, R9 ;  /* 0x0000000900119202 */ /* 0x000fe20000000f00 */
[----:B------:R-:W-:Y:S06]  /*08c0*/  @!P2 BRA `(.L_x_5) ;  /* 0x00000000000ca947 */ /* 0x000fec0003800000 */
[----:B------:R-:W-:Y:S01]  /*08d0*/  UCGABAR_WAIT ;  /* 0x0000000000007dc7 */ /* 0x000fe20008000000 */
[----:B------:R-:W-:Y:S01]  /*08e0*/  CCTL.IVALL ;  /* 0x00000000ff00798f */ /* 0x000fe20002000000 */
[----:B------:R-:W-:Y:S05]  /*08f0*/  BRA `(.L_x_6) ;  /* 0x0000000000047947 */ /* 0x000fea0003800000 */
.L_x_5:
[----:B------:R-:W-:Y:S06]  /*0900*/  BAR.SYNC.DEFER_BLOCKING 0x0 ;  /* 0x0000000000007b1d */ /* 0x000fec0000010000 */
.L_x_6:
[----:B------:R-:W-:Y:S05]  /*0910*/  @!P3 BRA `(.L_x_7) ;  /* 0x000000a800fcb947 */ /* 0x000fea0003800000 */
[----:B------:R-:W-:-:S13]  /*0920*/  ISETP.GT.U32.AND P0, PT, R6, 0x1, PT ;  /* 0x000000010600780c */ /* 0x000fda0003f04070 */
[----:B------:R-:W-:Y:S05]  /*0930*/  @P0 EXIT ;  /* 0x000000000000094d */ /* 0x000fea0003800000 */
[----:B------:R-:W-:Y:S01]  /*0940*/  ULDC.64 UR4, c[0x0][0x650] ;  /* 0x0001940000047ab9 */ /* 0x000fe20000000a00 */
[----:B------:R-:W-:Y:S01]  /*0950*/  PRMT R0, RZ, 0x7610, R0 ;  /* 0x00007610ff007816 */ /* 0x000fe20000000000 */
[----:B------:R-:W-:Y:S01]  /*0960*/  IMAD.MOV.U32 R153, RZ, RZ, -0x1 ;  /* 0xffffffffff997424 */ /* 0x000fe200078e00ff */
[----:B------:R-:W-:Y:S01]  /*0970*/  ISETP.GE.U32.AND P0, PT, R16, UR4, PT ;  /* 0x0000000410007c0c */ /* 0x000fe2000bf06070 */
[----:B------:R-:W-:Y:S02]  /*0980*/  IMAD.MOV.U32 R154, RZ, RZ, -0x1 ;  /* 0xffffffffff9a7424 */ /* 0x000fe400078e00ff */
[----:B------:R-:W-:Y:S01]  /*0990*/  IMAD.MOV.U32 R23, RZ, RZ, -0x1 ;  /* 0xffffffffff177424 */ /* 0x000fe200078e00ff */
[----:B------:R-:W-:-:S13]  /*09a0*/  ISETP.GE.U32.AND.EX P0, PT, R17, UR5, PT, P0 ;  /* 0x0000000511007c0c */ /* 0x000fda000bf06100 */
[----:B------:R-:W-:Y:S05]  /*09b0*/  @P0 BRA `(.L_x_8) ;  /* 0x00000004002c0947 */ /* 0x000fea0003800000 */
[----:B------:R-:W0:Y:S01]  /*09c0*/  LDC.64 R20, c[0x0][0x628] ;  /* 0x00018a00ff147b82 */ /* 0x000e220000000a00 */
[----:B------:R-:W-:Y:S02]  /*09d0*/  IMAD.MOV.U32 R8, RZ, RZ, R16 ;  /* 0x000000ffff087224 */ /* 0x000fe400078e0010 */
[----:B------:R-:W-:-:S05]  /*09e0*/  IMAD.MOV.U32 R9, RZ, RZ, R17 ;  /* 0x000000ffff097224 */ /* 0x000fca00078e0011 */
[----:B------:R-:W1:Y:S08]  /*09f0*/  LDC R0, c[0x0][0x630] ;  /* 0x00018c00ff007b82 */ /* 0x000e700000000800 */
[----:B------:R-:W2:Y:S01]  /*0a00*/  LDC.64 R26, c[0x0][0x620] ;  /* 0x00018800ff1a7b82 */ /* 0x000ea20000000a00 */
[----:B0-----:R-:W-:-:S04]  /*0a10*/  ISETP.NE.U32.AND P0, PT, R20, RZ, PT ;  /* 0x000000ff1400720c */ /* 0x001fc80003f05070 */
[----:B------:R-:W-:-:S13]  /*0a20*/  ISETP.NE.AND.EX P0, PT, R21, RZ, PT, P0 ;  /* 0x000000ff1500720c */ /* 0x000fda0003f05300 */
[----:B-12---:R-:W-:Y:S05]  /*0a30*/  @!P0 BRA `(.L_x_9) ;  /* 0x0000000000288947 */ /* 0x006fea0003800000 */
[----:B------:R-:W0:Y:S02]  /*0a40*/  LDC R13, c[0x0][0x634] ;  /* 0x00018d00ff0d7b82 */ /* 0x000e240000000800 */
[----:B0-----:R-:W-:-:S05]  /*0a50*/  IADD3 R13, P0, R16, R13, RZ ;  /* 0x0000000d100d7210 */ /* 0x001fca0007f1e0ff */
[----:B------:R-:W-:-:S04]  /*0a60*/  IMAD.X R15, RZ, RZ, R17, P0 ;  /* 0x000000ffff0f7224 */ /* 0x000fc800000e0611 */
[----:B------:R-:W-:-:S04]  /*0a70*/  IMAD.WIDE.U32 R8, R15, R20, RZ ;  /* 0x000000140f087225 */ /* 0x000fc800078e00ff */
[----:B------:R-:W-:-:S04]  /*0a80*/  IMAD.WIDE.U32 R10, P0, R13, R21, R8 ;  /* 0x000000150d0a7225 */ /* 0x000fc80007800008 */
[----:B------:R-:W-:-:S04]  /*0a90*/  IMAD.WIDE.U32 R8, R13, R20, RZ ;  /* 0x000000140d087225 */ /* 0x000fc800078e00ff */
[----:B------:R-:W-:Y:S01]  /*0aa0*/  IMAD.X R13, RZ, RZ, RZ, P0 ;  /* 0x000000ffff0d7224 */ /* 0x000fe200000e06ff */
[----:B------:R-:W-:Y:S01]  /*0ab0*/  IADD3 RZ, P0, R9, R10, RZ ;  /* 0x0000000a09ff7210 */ /* 0x000fe20007f1e0ff */
[----:B------:R-:W-:-:S04]  /*0ac0*/  IMAD.MOV.U32 R12, RZ, RZ, R11 ;  /* 0x000000ffff0c7224 */ /* 0x000fc800078e000b */
[----:B------:R-:W-:-:S08]  /*0ad0*/  IMAD.WIDE.U32.X R8, R15, R21, R12, P0 ;  /* 0x000000150f087225 */ /* 0x000fd000000e040c */
.L_x_9:
[----:B------:R-:W0:Y:S01]  /*0ae0*/  LDC.64 R20, c[0x0][0x640] ;  /* 0x00019000ff147b82 */ /* 0x000e220000000a00 */
[--C-:B------:R-:W-:Y:S01]  /*0af0*/  SHF.R.U64 R28, R8, R0, R9.reuse ;  /* 0x00000000081c7219 */ /* 0x100fe20000001209 */
[----:B------:R-:W-:Y:S01]  /*0b00*/  IMAD R30, R7, R24, R4 ;  /* 0x00000018071e7224 */ /* 0x000fe200078e0204 */
[----:B------:R-:W-:Y:S01]  /*0b10*/  SHF.R.U32.HI R0, RZ, R0, R9 ;  /* 0x00000000ff007219 */ /* 0x000fe20000011609 */
[----:B------:R-:W-:Y:S01]  /*0b20*/  IMAD.MOV.U32 R23, RZ, RZ, 0x1 ;  /* 0x00000001ff177424 */ /* 0x000fe200078e00ff */
[----:B------:R-:W-:-:S03]  /*0b30*/  IADD3 R5, P0, RZ, -R28, RZ ;  /* 0x8000001cff057210 */ /* 0x000fc60007f1e0ff */
[----:B------:R-:W1:Y:S01]  /*0b40*/  LDC R6, c[0x0][0x618] ;  /* 0x00018600ff067b82 */ /* 0x000e620000000800 */
[----:B------:R-:W-:-:S05]  /*0b50*/  IADD3.X R9, RZ, ~R0, RZ, P0, !PT ;  /* 0x80000000ff097210 */ /* 0x000fca00007fe4ff */
[-C--:B------:R-:W-:Y:S02]  /*0b60*/  IMAD R0, R9, R26.reuse, RZ ;  /* 0x0000001a09007224 */ /* 0x080fe400078e02ff */
[----:B------:R-:W2:Y:S01]  /*0b70*/  LDC R11, c[0x0][0x608] ;  /* 0x00018200ff0b7b82 */ /* 0x000ea20000000800 */
[----:B------:R-:W-:-:S04]  /*0b80*/  IMAD.WIDE.U32 R8, R5, R26, R16 ;  /* 0x0000001a05087225 */ /* 0x000fc800078e0010 */
[----:B------:R-:W-:-:S03]  /*0b90*/  IMAD R5, R5, R27, R0 ;  /* 0x0000001b05057224 */ /* 0x000fc600078e0200 */
[----:B------:R-:W3:Y:S01]  /*0ba0*/  LDC R12, c[0x0][0x658] ;  /* 0x00019600ff0c7b82 */ /* 0x000ee20000000800 */
[----:B0-----:R-:W-:Y:S01]  /*0bb0*/  ISETP.NE.U32.AND P0, PT, R20, RZ, PT ;  /* 0x000000ff1400720c */ /* 0x001fe20003f05070 */
[----:B------:R-:W-:Y:S02]  /*0bc0*/  IMAD.IADD R5, R9, 0x1, R5 ;  /* 0x0000000109057824 */ /* 0x000fe400078e0205 */
[----:B------:R-:W-:Y:S01]  /*0bd0*/  IMAD.MOV.U32 R9, RZ, RZ, -0x1 ;  /* 0xffffffffff097424 */ /* 0x000fe200078e00ff */
[----:B------:R-:W-:-:S03]  /*0be0*/  ISETP.NE.AND.EX P0, PT, R21, RZ, PT, P0 ;  /* 0x000000ff1500720c */ /* 0x000fc60003f05300 */
[----:B------:R-:W0:Y:S01]  /*0bf0*/  LDC R15, c[0x0][0x600] ;  /* 0x00018000ff0f7b82 */ /* 0x000e220000000800 */
[-CC-:B-1----:R-:W-:Y:S02]  /*0c00*/  SHF.R.U64 R13, R8, R6.reuse, R5.reuse ;  /* 0x00000006080d7219 */ /* 0x182fe40000001205 */
[----:B------:R-:W-:-:S05]  /*0c10*/  SHF.R.U32.HI R0, RZ, R6, R5 ;  /* 0x00000006ff007219 */ /* 0x000fca0000011605 */
[----:B------:R-:W1:Y:S01]  /*0c20*/  LDC R14, c[0x0][0x648] ;  /* 0x00019200ff0e7b82 */ /* 0x000e620000000800 */
[-CC-:B--2---:R-:W-:Y:S02]  /*0c30*/  SHF.R.U64 R27, R13, R11.reuse, R0.reuse ;  /* 0x0000000b0d1b7219 */ /* 0x184fe40000001200 */
[----:B------:R-:W-:-:S05]  /*0c40*/  SHF.R.U32.HI R5, RZ, R11, R0 ;  /* 0x0000000bff057219 */ /* 0x000fca0000011600 */
[----:B------:R-:W2:Y:S01]  /*0c50*/  LDC R26, c[0x0][0x638] ;  /* 0x00018e00ff1a7b82 */ /* 0x000ea20000000800 */
[-CC-:B---3--:R-:W-:Y:S02]  /*0c60*/  SHF.R.U64 R24, R27, R12.reuse, R5.reuse ;  /* 0x0000000c1b187219 */ /* 0x188fe40000001205 */
[-C--:B------:R-:W-:Y:S02]  /*0c70*/  SHF.L.U32 R0, R9, R12.reuse, RZ ;  /* 0x0000000c09007219 */ /* 0x080fe400000006ff */
[----:B------:R-:W-:Y:S01]  /*0c80*/  SHF.R.U32.HI R5, RZ, R12, R5 ;  /* 0x0000000cff057219 */ /* 0x000fe20000011605 */
[----:B------:R-:W-:Y:S01]  /*0c90*/  IMAD.MOV.U32 R4, RZ, RZ, R24 ;  /* 0x000000ffff047224 */ /* 0x000fe200078e0018 */
[----:B------:R-:W-:Y:S01]  /*0ca0*/  LOP3.LUT R10, RZ, R0, RZ, 0x33, !PT ;  /* 0x00000000ff0a7212 */ /* 0x000fe200078e33ff */
[----:B------:R-:W3:Y:S01]  /*0cb0*/  LDC R25, c[0x0][0x610] ;  /* 0x00018400ff197b82 */ /* 0x000ee20000000800 */
[----:B------:R-:W-:Y:S05]  /*0cc0*/  @!P0 BRA `(.L_x_10) ;  /* 0x0000000000288947 */ /* 0x000fea0003800000 */
[----:B------:R-:W4:Y:S02]  /*0cd0*/  LDC R9, c[0x0][0x64c] ;  /* 0x00019300ff097b82 */ /* 0x000f240000000800 */
[----:B----4-:R-:W-:-:S05]  /*0ce0*/  IADD3 R9, P0, R24, R9, RZ ;  /* 0x0000000918097210 */ /* 0x010fca0007f1e0ff */
        /* <DEDUP_REMOVED lines=8> */
.L_x_10:
[----:B-1----:R-:W-:Y:S01]  /*0d70*/  SHF.R.U64 R4, R4, R14, R5 ;  /* 0x0000000e04047219 */ /* 0x002fe20000001205 */
[----:B0-----:R-:W-:Y:S01]  /*0d80*/  VIADD R6, R15, 0xffffffff ;  /* 0xffffffff0f067836 */ /* 0x001fe20000000000 */
[----:B------:R-:W-:Y:S01]  /*0d90*/  SHF.L.U32 R0, R23, R12, RZ ;  /* 0x0000000c17007219 */ /* 0x000fe200000006ff */
[----:B------:R-:W-:Y:S01]  /*0da0*/  IMAD.MOV.U32 R23, RZ, RZ, R28 ;  /* 0x000000ffff177224 */ /* 0x000fe200078e001c */
[----:B------:R-:W-:Y:S02]  /*0db0*/  LOP3.LUT R5, R27, R10, RZ, 0xc0, !PT ;  /* 0x0000000a1b057212 */ /* 0x000fe400078ec0ff */
[----:B------:R-:W-:Y:S02]  /*0dc0*/  IADD3 R7, -R4, RZ, RZ ;  /* 0x000000ff04077210 */ /* 0x000fe40007ffe1ff */
[----:B------:R-:W-:Y:S01]  /*0dd0*/  SEL R3, R3, R30, !P1 ;  /* 0x0000001e03037207 */ /* 0x000fe20004800000 */
[----:B------:R-:W-:Y:S01]  /*0de0*/  IMAD R4, R0, R4, R5 ;  /* 0x0000000400047224 */ /* 0x000fe200078e0205 */
[----:B------:R-:W-:Y:S01]  /*0df0*/  LOP3.LUT R6, R13, R6, RZ, 0xc0, !PT ;  /* 0x000000060d067212 */ /* 0x000fe200078ec0ff */
[----:B--2---:R-:W-:-:S02]  /*0e00*/  IMAD R0, R7, R26, R24 ;  /* 0x0000001a07007224 */ /* 0x004fc400078e0218 */
[----:B---3--:R-:W-:Y:S02]  /*0e10*/  IMAD R3, R4, R25, R3 ;  /* 0x0000001904037224 */ /* 0x008fe400078e0203 */
[----:B------:R-:W-:Y:S02]  /*0e20*/  IMAD.MOV.U32 R5, RZ, RZ, 0x1 ;  /* 0x00000001ff057424 */ /* 0x000fe400078e00ff */
[----:B------:R-:W-:-:S03]  /*0e30*/  IMAD R4, R0, R15, R6 ;  /* 0x0000000f00047224 */ /* 0x000fc600078e0206 */
[----:B------:R-:W-:Y:S02]  /*0e40*/  PRMT R0, R5, 0x7610, R0 ;  /* 0x0000761005007816 */ /* 0x000fe40000000000 */
[----:B------:R-:W-:Y:S02]  /*0e50*/  SEL R154, R4, R3, !P1 ;  /* 0x00000003049a7207 */ /* 0x000fe40004800000 */
[----:B------:R-:W-:-:S07]  /*0e60*/  SEL R153, R3, R4, !P1 ;  /* 0x0000000403997207 */ /* 0x000fce0004800000 */
.L_x_8:
[----:B------:R-:W-:-:S08]  /*0e70*/  NOP ;  /* 0x0000000000007918 */ /* 0x000fd00000000000 */
[----:B------:R-:W0:Y:S02]  /*0e80*/  USETMAXREG.TRY_ALLOC.CTAPOOL UP0, 0xe8 ;  /* 0x000000e8000079c8 */ /* 0x000e240008000600 */
[----:B0-----:R-:W-:-:S13]  /*0e90*/  PLOP3.LUT P0, PT, PT, PT, UP0, 0x80, 0x0 ;  /* 0x000000000000781c */ /* 0x001fda0003f0f008 */
[----:B------:R-:W-:Y:S05]  /*0ea0*/  @!P0 BRA `(.L_x_8) ;  /* 0xfffffffc00f08947 */ /* 0x000fea000383ffff */
[----:B------:R-:W-:Y:S01]  /*0eb0*/  ULDC.64 UR4, c[0x0][0x598] ;  /* 0x0001660000047ab9 */ /* 0x000fe20000000a00 */
[----:B------:R-:W-:Y:S01]  /*0ec0*/  ULDC.64 UR36, c[0x0][0x208] ;  /* 0x0000820000247ab9 */ /* 0x000fe20000000a00 */
[----:B------:R-:W-:-:S04]  /*0ed0*/  ISETP.NE.U32.AND P0, PT, RZ, UR4, PT ;  /* 0x00000004ff007c0c */ /* 0x000fc8000bf05070 */
[----:B------:R-:W-:-:S13]  /*0ee0*/  ISETP.NE.AND.EX P0, PT, RZ, UR5, PT, P0 ;  /* 0x00000005ff007c0c */ /* 0x000fda000bf05300 */
[----:B------:R-:W-:Y:S05]  /*0ef0*/  @!P0 BRA `(.L_x_11) ;  /* 0x00000000001c8947 */ /* 0x000fea0003800000 */
[----:B------:R-:W0:Y:S02]  /*0f00*/  LDC.64 R4, c[0x0][0x598] ;  /* 0x00016600ff047b82 */ /* 0x000e240000000a00 */
[----:B0-----:R-:W2:Y:S02]  /*0f10*/  LDG.E.64 R4, desc[UR36][R4.64] ;  /* 0x0000002404047981 */ /* 0x001ea4000c1e1b00 */
[----:B--2---:R-:W-:-:S04]  /*0f20*/  ISETP.NE.U32.AND P0, PT, R4, RZ, PT ;  /* 0x000000ff0400720c */ /* 0x004fc80003f05070 */
[----:B------:R-:W-:-:S13]  /*0f30*/  ISETP.NE.AND.EX P0, PT, R5, RZ, PT, P0 ;  /* 0x000000ff0500720c */ /* 0x000fda0003f05300 */
[----:B------:R-:W-:Y:S05]  /*0f40*/  @!P0 BRA `(.L_x_11) ;  /* 0x0000000000088947 */ /* 0x000fea0003800000 */
[----:B------:R0:W5:Y:S01]  /*0f50*/  LD.E R155, desc[UR36][R4.64] ;  /* 0x00000024049b7980 */ /* 0x000162000c101900 */
[----:B------:R-:W-:Y:S05]  /*0f60*/  BRA `(.L_x_12) ;  /* 0x0000000000247947 */ /* 0x000fea0003800000 */
.L_x_11:
[----:B------:R-:W-:Y:S02]  /*0f70*/  ULDC.64 UR4, c[0x0][0x588] ;  /* 0x0001620000047ab9 */ /* 0x000fe40000000a00 */
[----:B------:R-:W-:-:S04]  /*0f80*/  ISETP.NE.U32.AND P0, PT, RZ, UR4, PT ;  /* 0x00000004ff007c0c */ /* 0x000fc8000bf05070 */
[----:B------:R-:W-:-:S13]  /*0f90*/  ISETP.NE.AND.EX P0, PT, RZ, UR5, PT, P0 ;  /* 0x00000005ff007c0c */ /* 0x000fda000bf05300 */
[----:B------:R-:W-:Y:S05]  /*0fa0*/  @!P0 BRA `(.L_x_13) ;  /* 0x00000000000c8947 */ /* 0x000fea0003800000 */
[----:B------:R-:W0:Y:S02]  /*0fb0*/  LDC.64 R4, c[0x0][0x588] ;  /* 0x00016200ff047b82 */ /* 0x000e240000000a00 */
[----:B0-----:R1:W5:Y:S01]  /*0fc0*/  LDG.E R155, desc[UR36][R4.64] ;  /* 0x00000024049b7981 */ /* 0x001362000c1e1900 */
[----:B------:R-:W-:Y:S05]  /*0fd0*/  BRA `(.L_x_12) ;  /* 0x0000000000087947 */ /* 0x000fea0003800000 */
.L_x_13:
[----:B------:R-:W-:Y:S02]  /*0fe0*/  ULDC UR4, c[0x0][0x580] ;  /* 0x0001600000047ab9 */ /* 0x000fe40000000800 */
[----:B------:R-:W-:-:S07]  /*0ff0*/  IMAD.U32 R155, RZ, RZ, UR4 ;  /* 0x00000004ff9b7e24 */ /* 0x000fce000f8e00ff */
.L_x_12:
[----:B------:R-:W-:Y:S02]  /*1000*/  ULDC.64 UR4, c[0x0][0x5a0] ;  /* 0x0001680000047ab9 */ /* 0x000fe40000000a00 */
[----:B------:R-:W-:-:S04]  /*1010*/  ISETP.NE.U32.AND P0, PT, RZ, UR4, PT ;  /* 0x00000004ff007c0c */ /* 0x000fc8000bf05070 */
[----:B------:R-:W-:-:S13]  /*1020*/  ISETP.NE.AND.EX P0, PT, RZ, UR5, PT, P0 ;  /* 0x00000005ff007c0c */ /* 0x000fda000bf05300 */
[----:B------:R-:W-:Y:S05]  /*1030*/  @!P0 BRA `(.L_x_14) ;  /* 0x00000000001c8947 */ /* 0x000fea0003800000 */
[----:B01----:R-:W0:Y:S02]  /*1040*/  LDC.64 R4, c[0x0][0x5a0] ;  /* 0x00016800ff047b82 */ /* 0x003e240000000a00 */
[----:B0-----:R-:W2:Y:S02]  /*1050*/  LDG.E.64 R4, desc[UR36][R4.64] ;  /* 0x0000002404047981 */ /* 0x001ea4000c1e1b00 */
[----:B--2---:R-:W-:-:S04]  /*1060*/  ISETP.NE.U32.AND P0, PT, R4, RZ, PT ;  /* 0x000000ff0400720c */ /* 0x004fc80003f05070 */
[----:B------:R-:W-:-:S13]  /*1070*/  ISETP.NE.AND.EX P0, PT, R5, RZ, PT, P0 ;  /* 0x000000ff0500720c */ /* 0x000fda0003f05300 */
[----:B------:R-:W-:Y:S05]  /*1080*/  @!P0 BRA `(.L_x_14) ;  /* 0x0000000000088947 */ /* 0x000fea0003800000 */
[----:B------:R0:W5:Y:S01]  /*1090*/  LD.E R156, desc[UR36][R4.64] ;  /* 0x00000024049c7980 */ /* 0x000162000c101900 */
[----:B------:R-:W-:Y:S05]  /*10a0*/  BRA `(.L_x_15) ;  /* 0x0000000000247947 */ /* 0x000fea0003800000 */
.L_x_14:
[----:B------:R-:W-:Y:S02]  /*10b0*/  ULDC.64 UR4, c[0x0][0x590] ;  /* 0x0001640000047ab9 */ /* 0x000fe40000000a00 */
[----:B------:R-:W-:-:S04]  /*10c0*/  ISETP.NE.U32.AND P0, PT, RZ, UR4, PT ;  /* 0x00000004ff007c0c */ /* 0x000fc8000bf05070 */
[----:B------:R-:W-:-:S13]  /*10d0*/  ISETP.NE.AND.EX P0, PT, RZ, UR5, PT, P0 ;  /* 0x00000005ff007c0c */ /* 0x000fda000bf05300 */
[----:B------:R-:W-:Y:S05]  /*10e0*/  @!P0 BRA `(.L_x_16) ;  /* 0x00000000000c8947 */ /* 0x000fea0003800000 */
[----:B------:R-:W2:Y:S02]  /*10f0*/  LDC.64 R156, c[0x0][0x590] ;  /* 0x00016400ff9c7b82 */ /* 0x000ea40000000a00 */
[----:B--2---:R2:W5:Y:S01]  /*1100*/  LDG.E R156, desc[UR36][R156.64] ;  /* 0x000000249c9c7981 */ /* 0x004562000c1e1900 */
[----:B------:R-:W-:Y:S05]  /*1110*/  BRA `(.L_x_15) ;  /* 0x0000000000087947 */ /* 0x000fea0003800000 */
.L_x_16:
[----:B------:R-:W-:Y:S02]  /*1120*/  ULDC UR4, c[0x0][0x584] ;  /* 0x0001610000047ab9 */ /* 0x000fe40000000800 */
[----:B------:R-:W-:-:S07]  /*1130*/  IMAD.U32 R156, RZ, RZ, UR4 ;  /* 0x00000004ff9c7e24 */ /* 0x000fce000f8e00ff */
.L_x_15:
[----:B------:R-:W-:-:S13]  /*1140*/  LOP3.LUT P0, RZ, R0, 0xff, RZ, 0xc0, !PT ;  /* 0x000000ff00ff7812 */ /* 0x000fda000780c0ff */
[----:B------:R-:W-:Y:S05]  /*1150*/  @!P0 EXIT ;  /* 0x000000000000894d */ /* 0x000fea0003800000 */
[----:B------:R-:W-:Y:S01]  /*1160*/  ULDC UR4, c[0x0][0x28c] ;  /* 0x0000a30000047ab9 */ /* 0x000fe20000000800 */
[----:B------:R-:W-:Y:S01]  /*1170*/  LOP3.LUT R166, R19, 0x1, RZ, 0xfc, !PT ;  /* 0x0000000113a67812 */ /* 0x000fe200078efcff */
[----:B------:R-:W-:Y:S01]  /*1180*/  UIADD3 UR4, UR4, 0x7f, URZ ;  /* 0x0000007f04047890 */ /* 0x000fe2000fffe03f */
[----:B------:R-:W-:Y:S01]  /*1190*/  UMOV UR38, URZ ;  /* 0x0000003f00267c82 */ /* 0x000fe20008000000 */
[----:B------:R-:W-:Y:S02]  /*11a0*/  UMOV UR39, URZ ;  /* 0x0000003f00277c82 */ /* 0x000fe40008000000 */
[----:B------:R-:W-:-:S04]  /*11b0*/  USHF.R.S32.HI UR5, URZ, 0x1f, UR4 ;  /* 0x0000001f3f057899 */ /* 0x000fc80008011404 */
[----:B------:R-:W-:-:S04]  /*11c0*/  ULEA.HI UR5, UR5, UR4, URZ, 0x7 ;  /* 0x0000000405057291 */ /* 0x000fc8000f8f383f */
[----:B------:R-:W-:-:S12]  /*11d0*/  USHF.R.S32.HI UR40, URZ, 0x7, UR5 ;  /* 0x000000073f287899 */ /* 0x000fd80008011405 */
.L_x_288:
[----:B------:R-:W-:Y:S01]  /*11e0*/  LOP3.LUT R0, R18, 0x80, RZ, 0xc0, !PT ;  /* 0x0000008012007812 */ /* 0x000fe200078ec0ff */
[----:B---3--:R-:W3:Y:S01]  /*11f0*/  S2UR UR7, SR_CgaCtaId ;  /* 0x00000000000779c3 */ /* 0x008ee20000008800 */
[----:B------:R-:W-:Y:S02]  /*1200*/  UMOV UR6, 0x400 ;  /* 0x0000040000067882 */ /* 0x000fe40000000000 */
[----:B------:R-:W-:-:S06]  /*1210*/  SHF.R.U32.HI R0, RZ, 0x7, R0 ;  /* 0x00000007ff007819 */ /* 0x000fcc0000011600 */
[----:B----4-:R-:W4:Y:S01]  /*1220*/  SHFL.IDX PT, R0, R0, RZ, 0x1f ;  /* 0x00001fff00007589 */ /* 0x010f2200000e0000 */
[----:B---3--:R-:W-:Y:S01]  /*1230*/  ULEA UR6, UR7, UR6, 0x18 ;  /* 0x0000000607067291 */ /* 0x008fe2000f8ec03f */
[----:B----4-:R-:W-:-:S13]  /*1240*/  R2UR UR4, R0 ;  /* 0x00000000000472ca */ /* 0x010fda00000e0000 */
[----:B------:R-:W-:-:S04]  /*1250*/  ULEA.HI UR5, UR4, UR4, URZ, 0x1 ;  /* 0x0000000404057291 */ /* 0x000fc8000f8f083f */
[----:B------:R-:W-:-:S04]  /*1260*/  ULOP3.LUT UR5, UR5, 0x7fffe, URZ, 0xc0, !UPT ;  /* 0x0007fffe05057892 */ /* 0x000fc8000f8ec03f */
[----:B------:R-:W-:-:S03]  /*1270*/  UIADD3 UR5, UR4, -UR5, URZ ;  /* 0x8000000504057290 */ /* 0x000fc6000fffe03f */
[----:B------:R-:W-:Y:S01]  /*1280*/  ULDC UR4, c[0x0][0x28c] ;  /* 0x0000a30000047ab9 */ /* 0x000fe20000000800 */
[----:B------:R-:W-:Y:S01]  /*1290*/  ULEA UR5, UR5, UR6, 0xd ;  /* 0x0000000605057291 */ /* 0x000fe2000f8e683f */
[----:B------:R-:W-:-:S03]  /*12a0*/  ISETP.LT.AND P0, PT, RZ, UR4, PT ;  /* 0x00000004ff007c0c */ /* 0x000fc6000bf01270 */
[----:B------:R-:W-:-:S04]  /*12b0*/  UIADD3 UR5, UR5, 0x100, URZ ;  /* 0x0000010005057890 */ /* 0x000fc8000fffe03f */
[----:B------:R-:W-:-:S04]  /*12c0*/  USHF.R.U32.HI UR5, URZ, 0x4, UR5 ;  /* 0x000000043f057899 */ /* 0x000fc80008011605 */
[----:B------:R-:W-:Y:S02]  /*12d0*/  ULOP3.LUT UR41, UR5, 0x3fff, URZ, 0xc0, !UPT ;  /* 0x00003fff05297892 */ /* 0x000fe4000f8ec03f */
[----:B-12---:R-:W-:Y:S10]  /*12e0*/  @P0 BRA `(.L_x_17) ;  /* 0x0000000000400947 */ /* 0x006ff40003800000 */
[----:B------:R-:W-:Y:S01]  /*12f0*/  MOV R0, 0x0 ;  /* 0x0000000000007802 */ /* 0x000fe20000000f00 */
[----:B------:R-:W-:Y:S01]  /*1300*/  ULDC.64 UR4, c[0x4][0x68] ;  /* 0x01001a0000047ab9 */ /* 0x000fe20000000a00 */
[----:B------:R-:W-:Y:S01]  /*1310*/  ULDC.64 UR6, c[0x4][0x8] ;  /* 0x0100020000067ab9 */ /* 0x000fe20000000a00 */
[----:B01----:R-:W-:Y:S01]  /*1320*/  IMAD.U32 R4, RZ, RZ, UR4 ;  /* 0x00000004ff047e24 */ /* 0x003fe2000f8e00ff */
[----:B------:R0:W1:Y:S01]  /*1330*/  LDC.64 R14, c[0x4][R0] ;  /* 0x01000000000e7b82 */ /* 0x0000620000000a00 */
[----:B------:R-:W-:Y:S01]  /*1340*/  IMAD.U32 R5, RZ, RZ, UR5 ;  /* 0x00000005ff057e24 */ /* 0x000fe2000f8e00ff */
[----:B------:R-:W-:Y:S01]  /*1350*/  ULDC.64 UR4, c[0x4][0x70] ;  /* 0x01001c0000047ab9 */ /* 0x000fe20000000a00 */
[----:B------:R-:W-:Y:S01]  /*1360*/  MOV R10, UR6 ;  /* 0x00000006000a7c02 */ /* 0x000fe20008000f00 */
[----:B------:R-:W-:Y:S02]  /*1370*/  IMAD.U32 R6, RZ, RZ, UR4 ;  /* 0x00000004ff067e24 */ /* 0x000fe4000f8e00ff */
[----:B------:R-:W-:-:S02]  /*1380*/  IMAD.U32 R7, RZ, RZ, UR5 ;  /* 0x00000005ff077e24 */ /* 0x000fc4000f8e00ff */
[----:B------:R-:W-:Y:S02]  /*1390*/  IMAD.U32 R11, RZ, RZ, UR7 ;  /* 0x00000007ff0b7e24 */ /* 0x000fe4000f8e00ff */
[----:B------:R-:W-:Y:S02]  /*13a0*/  IMAD.MOV.U32 R8, RZ, RZ, 0x1e1 ;  /* 0x000001e1ff087424 */ /* 0x000fe400078e00ff */
[----:B------:R-:W-:Y:S02]  /*13b0*/  IMAD.MOV.U32 R12, RZ, RZ, 0x1 ;  /* 0x00000001ff0c7424 */ /* 0x000fe400078e00ff */
[----:B0-----:R-:W-:-:S07]  /*13c0*/  IMAD.MOV.U32 R13, RZ, RZ, RZ ;  /* 0x000000ffff0d7224 */ /* 0x001fce00078e00ff */
[----:B------:R-:W-:-:S07]  /*13d0*/  LEPC R20, `(.L_x_17) ;  /* 0x000000001014794e */ /* 0x000fce0000000000 */
[----:B-12--5:R-:W-:Y:S05]  /*13e0*/  CALL.ABS.NOINC R14 ;  /* 0x000000000e007343 */ /* 0x026fea0003c00000 */
.L_x_17:
[----:B------:R-:W-:-:S13]  /*13f0*/  ISETP.NE.AND P0, PT, R166, 0x3, PT ;  /* 0x00000003a600780c */ /* 0x000fda0003f05270 */
[----:B------:R-:W-:Y:S05]  /*1400*/  @!P0 BRA `(.L_x_18) ;  /* 0x0000000000048947 */ /* 0x000fea0003800000 */
[----:B------:R-:W-:Y:S01]  /*1410*/  BPT.TRAP 0x1 ;  /* 0x000000040000795c */ /* 0x000fe20000300000 */
.L_x_18:
[----:B------:R-:W3:Y:S01]  /*1420*/  S2UR UR5, SR_CgaCtaId ;  /* 0x00000000000579c3 */ /* 0x000ee20000008800 */
[----:B------:R-:W-:Y:S01]  /*1430*/  UMOV UR4, 0x400 ;  /* 0x0000040000047882 */ /* 0x000fe20000000000 */
[----:B------:R-:W-:Y:S02]  /*1440*/  IMAD.U32 R0, RZ, RZ, UR38 ;  /* 0x00000026ff007e24 */ /* 0x000fe4000f8e00ff */
[----:B------:R-:W-:-:S03]  /*1450*/  IMAD.U32 R3, RZ, RZ, UR39 ;  /* 0x00000027ff037e24 */ /* 0x000fc6000f8e00ff */
[----:B------:R-:W-:Y:S01]  /*1460*/  SHF.L.U32 R0, R0, 0x1f, RZ ;  /* 0x0000001f00007819 */ /* 0x000fe200000006ff */
[----:B---3--:R-:W-:-:S06]  /*1470*/  ULEA UR4, UR5, UR4, 0x18 ;  /* 0x0000000405047291 */ /* 0x008fcc000f8ec03f */
[----:B------:R-:W-:-:S04]  /*1480*/  IMAD.U32 R6, RZ, RZ, UR4 ;  /* 0x00000004ff067e24 */ /* 0x000fc8000f8e00ff */
[----:B------:R-:W-:-:S04]  /*1490*/  IMAD R3, R3, 0x8, R6 ;  /* 0x0000000803037824 */ /* 0x000fc800078e0206 */
[----:B------:R3:W4:Y:S01]  /*14a0*/  SYNCS.PHASECHK.TRANS64.TRYWAIT P1, [R3+URZ], R0 ;  /* 0x00000000030075a7 */ /* 0x000722000802017f */
[----:B------:R-:W-:Y:S05]  /*14b0*/  @!P0 BRA `(.L_x_19) ;  /* 0x0000000000048947 */ /* 0x000fea0003800000 */
[----:B------:R-:W-:Y:S01]  /*14c0*/  BPT.TRAP 0x1 ;  /* 0x000000040000795c */ /* 0x000fe20000300000 */
.L_x_19:
[----:B----4-:R-:W-:Y:S05]  /*14d0*/  @P1 BRA `(.L_x_20) ;  /* 0x0000000000081947 */ /* 0x010fea0003800000 */
[----:B------:R-:W4:Y:S02]  /*14e0*/  SYNCS.PHASECHK.TRANS64.TRYWAIT P1, [R3+URZ], R0 ;  /* 0x00000000030075a7 */ /* 0x000f24000802017f */
[----:B----4-:R-:W-:Y:S05]  /*14f0*/  @!P1 BRA `(.L_x_21) ;  /* 0x000000b4005c9947 */ /* 0x010fea0003800000 */
.L_x_20:
[----:B------:R-:W-:-:S04]  /*1500*/  UISETP.LT.AND UP0, UPT, UR40, 0x1, UPT ;  /* 0x000000012800788c */ /* 0x000fc8000bf01270 */
[----:B------:R-:W-:-:S06]  /*1510*/  USEL UR4, UR40, 0x1, UP0 ;  /* 0x0000000128047887 */ /* 0x000fcc0008000000 */
[----:B---34-:R-:W-:Y:S01]  /*1520*/  MOV R0, UR4 ;  /* 0x0000000400007c02 */ /* 0x018fe20008000f00 */
[----:B------:R-:W-:Y:S05]  /*1530*/  WARPSYNC.ALL ;  /* 0x0000000000007948 */ /* 0x000fea0003800000 */
[----:B------:R-:W-:-:S04]  /*1540*/  IADD3 R0, -R0, UR40, RZ ;  /* 0x0000002800007c10 */ /* 0x000fc8000fffe1ff */
[----:B------:R-:W-:Y:S02]  /*1550*/  ISETP.GE.AND P1, PT, R0, 0x1, PT ;  /* 0x000000010000780c */ /* 0x000fe40003f26270 */
[----:B------:R-:W-:Y:S01]  /*1560*/  R2UR UR4, R6 ;  /* 0x00000000060472ca */ /* 0x000fe200000e0000 */
[----:B------:R-:W-:Y:S01]  /*1570*/  WARPGROUP.ARRIVE ;  /* 0x00000000000079c5 */ /* 0x000fe20000000000 */
[----:B------:R-:W-:Y:S01]  /*1580*/  UMOV UR9, 0x40000040 ;  /* 0x4000004000097882 */ /* 0x000fe20000000000 */
[----:B------:R-:W-:Y:S01]  /*1590*/  UMOV UR11, 0x40000040 ;  /* 0x40000040000b7882 */ /* 0x000fe20000000000 */
[----:B------:R-:W-:Y:S01]  /*15a0*/  UMOV UR13, 0x40000040 ;  /* 0x40000040000d7882 */ /* 0x000fe20000000000 */
[----:B------:R-:W-:-:S08]  /*15b0*/  UMOV UR15, UR11 ;  /* 0x0000000b000f7c82 */ /* 0x000fd00008000000 */
[----:B------:R-:W-:-:S04]  /*15c0*/  UIADD3 UR4, UR4, 0x20100, URZ ;  /* 0x0002010004047890 */ /* 0x000fc8000fffe03f */
[----:B------:R-:W-:-:S04]  /*15d0*/  USHF.R.U32.HI UR4, URZ, 0x4, UR4 ;  /* 0x000000043f047899 */ /* 0x000fc80008011604 */
[----:B------:R-:W-:Y:S02]  /*15e0*/  ULOP3.LUT UR5, UR4, 0x3fff, URZ, 0xc0, !UPT ;  /* 0x00003fff04057892 */ /* 0x000fe4000f8ec03f */
[----:B------:R-:W-:Y:S02]  /*15f0*/  ULOP3.LUT UR4, UR41, 0x10000, URZ, 0xfc, !UPT ;  /* 0x0001000029047892 */ /* 0x000fe4000f8efc3f */
[----:B------:R-:W-:Y:S02]  /*1600*/  ULOP3.LUT UR5, UR5, 0x10000, URZ, 0xfc, !UPT ;  /* 0x0001000005057892 */ /* 0x000fe4000f8efc3f */
[----:B------:R-:W-:Y:S02]  /*1610*/  ULEA UR8, UR39, UR4, 0xc ;  /* 0x0000000427087291 */ /* 0x000fe4000f8e603f */
[----:B------:R-:W-:Y:S02]  /*1620*/  ULEA UR6, UR39, UR5, 0xb ;  /* 0x0000000527067291 */ /* 0x000fe4000f8e583f */
[----:B------:R-:W-:-:S05]  /*1630*/  UIADD3 UR12, UR8, 0x400, URZ ;  /* 0x00000400080c7890 */ /* 0x000fca000fffe03f */
[----:B------:R-:W-:Y:S02]  /*1640*/  UMOV UR10, UR6 ;  /* 0x00000006000a7c82 */ /* 0x000fe40008000000 */
[----:B------:R-:W-:Y:S01]  /*1650*/  HGMMA.64x128x16.F32 R88, gdesc[UR8], RZ, !UPT, gsb0 ;  /* 0x01e00000085879f0 */ /* 0x000fe2000c0008ff */
[----:B------:R-:W-:Y:S02]  /*1660*/  UMOV UR14, UR10 ;  /* 0x0000000a000e7c82 */ /* 0x000fe40008000000 */
[----:B------:R-:W-:Y:S02]  /*1670*/  WARPGROUP.DEPBAR.LE gsb0, 0x0 ;  /* 0x00008000000079c5 */ /* 0x000fe40000010000 */
[----:B------:R-:W-:-:S07]  /*1680*/  WARPGROUP.ARRIVE ;  /* 0x00000000000079c5 */ /* 0x000fce0000000000 */
[----:B------:R-:W-:Y:S01]  /*1690*/  HGMMA.64x128x16.F32 R24, gdesc[UR12], RZ, !UPT, gsb0 ;  /* 0x01e000000c1879f0 */ /* 0x000fe2000c0008ff */
[----:B------:R-:W-:Y:S02]  /*16a0*/  UIADD3 UR12, UR8, 0x2, URZ ;  /* 0x00000002080c7890 */ /* 0x000fe4000fffe03f */
[----:B------:R-:W-:Y:S01]  /*16b0*/  UIADD3 UR14, UR6, 0x2, URZ ;  /* 0x00000002060e7890 */ /* 0x000fe2000fffe03f */
[----:B------:R-:W-:Y:S01]  /*16c0*/  UMOV UR13, 0x40000040 ;  /* 0x40000040000d7882 */ /* 0x000fe20000000000 */
[----:B------:R-:W-:Y:S01]  /*16d0*/  UMOV UR15, 0x40000040 ;  /* 0x40000040000f7882 */ /* 0x000fe20000000000 */
[----:B------:R-:W-:Y:S02]  /*16e0*/  WARPGROUP.DEPBAR.LE gsb0, 0x0 ;  /* 0x00008000000079c5 */ /* 0x000fe40000010000 */
[----:B------:R-:W-:-:S06]  /*16f0*/  WARPGROUP.ARRIVE ;  /* 0x00000000000079c5 */ /* 0x000fcc0000000000 */
[----:B------:R-:W-:Y:S01]  /*1700*/  HGMMA.64x128x16.F32 R88, gdesc[UR12], R88, gsb0 ;  /* 0x01e000000c5879f0 */ /* 0x000fe20008000858 */
[----:B------:R-:W-:Y:S01]  /*1710*/  UIADD3 UR12, UR8, 0x402, URZ ;  /* 0x00000402080c7890 */ /* 0x000fe2000fffe03f */
[----:B------:R-:W-:Y:S01]  /*1720*/  UMOV UR13, 0x40000040 ;  /* 0x40000040000d7882 */ /* 0x000fe20000000000 */
[----:B------:R-:W-:Y:S02]  /*1730*/  WARPGROUP.DEPBAR.LE gsb0, 0x0 ;  /* 0x00008000000079c5 */ /* 0x000fe40000010000 */
[----:B------:R-:W-:-:S07]  /*1740*/  WARPGROUP.ARRIVE ;  /* 0x00000000000079c5 */ /* 0x000fce0000000000 */
[----:B------:R-:W-:Y:S01]  /*1750*/  HGMMA.64x128x16.F32 R24, gdesc[UR12], R24, gsb0 ;  /* 0x01e000000c1879f0 */ /* 0x000fe20008000818 */
        /* <DEDUP_REMOVED lines=71> */
[----:B------:R-:W-:Y:S03]  /*1bd0*/  HGMMA.64x128x16.F32 R24, gdesc[UR12], R24, gsb0 ;  /* 0x01e000000c1879f0 */ /* 0x000fe60008000818 */
[----:B------:R-:W-:Y:S02]  /*1be0*/  WARPGROUP.DEPBAR.LE gsb0, 0x0 ;  /* 0x00008000000079c5 */ /* 0x000fe40000010000 */
[----:B------:R-:W-:Y:S05]  /*1bf0*/  @!P1 BRA `(.L_x_22) ;  /* 0x0000000800349947 */ /* 0x000fea0003800000 */
[----:B------:R-:W-:Y:S02]  /*1c00*/  UIADD3 UR6, UR39, 0x1, URZ ;  /* 0x0000000127067890 */ /* 0x000fe4000fffe03f */
[----:B------:R-:W-:Y:S02]  /*1c10*/  IMAD.U32 R3, RZ, RZ, UR39 ;  /* 0x00000027ff037e24 */ /* 0x000fe4000f8e00ff */
[----:B------:R-:W-:-:S04]  /*1c20*/  UISETP.NE.AND UP0, UPT, UR6, 0x2, UPT ;  /* 0x000000020600788c */ /* 0x000fc8000bf05270 */
[----:B------:R-:W-:Y:S02]  /*1c30*/  USEL UR7, URZ, 0x1, UP0 ;  /* 0x000000013f077887 */ /* 0x000fe40008000000 */
[----:B------:R-:W-:Y:S02]  /*1c40*/  USEL UR6, UR6, URZ, UP0 ;  /* 0x0000003f06067287 */ /* 0x000fe40008000000 */
[----:B------:R-:W-:-:S06]  /*1c50*/  ULOP3.LUT UR7, UR38, UR7, URZ, 0x3c, !UPT ;  /* 0x0000000726077292 */ /* 0x000fcc000f8e3c3f */
[----:B------:R-:W-:-:S07]  /*1c60*/  IMAD.U32 R7, RZ, RZ, UR7 ;  /* 0x00000007ff077e24 */ /* 0x000fce000f8e00ff */
.L_x_29:
[----:B------:R-:W-:Y:S05]  /*1c70*/  @!P0 BRA `(.L_x_23) ;  /* 0x0000000000048947 */ /* 0x000fea0003800000 */
[----:B------:R-:W-:Y:S01]  /*1c80*/  BPT.TRAP 0x1 ;  /* 0x000000040000795c */ /* 0x000fe20000300000 */
.L_x_23:
[----:B------:R-:W3:Y:S01]  /*1c90*/  S2UR UR8, SR_CgaCtaId ;  /* 0x00000000000879c3 */ /* 0x000ee20000008800 */
[----:B------:R-:W-:Y:S01]  /*1ca0*/  UMOV UR7, 0x400 ;  /* 0x0000040000077882 */ /* 0x000fe20000000000 */
[----:B01----:R-:W-:Y:S01]  /*1cb0*/  IMAD.U32 R5, RZ, RZ, UR6 ;  /* 0x00000006ff057e24 */ /* 0x003fe2000f8e00ff */
[----:B------:R-:W-:Y:S01]  /*1cc0*/  SHF.L.U32 R4, R7, 0x1f, RZ ;  /* 0x0000001f07047819 */ /* 0x000fe200000006ff */
[----:B---3--:R-:W-:-:S06]  /*1cd0*/  ULEA UR7, UR8, UR7, 0x18 ;  /* 0x0000000708077291 */ /* 0x008fcc000f8ec03f */
[----:B------:R-:W-:-:S04]  /*1ce0*/  IMAD.U32 R6, RZ, RZ, UR7 ;  /* 0x00000007ff067e24 */ /* 0x000fc8000f8e00ff */
[----:B------:R-:W-:-:S04]  /*1cf0*/  IMAD R5, R5, 0x8, R6 ;  /* 0x0000000805057824 */ /* 0x000fc800078e0206 */
[----:B------:R0:W1:Y:S01]  /*1d00*/  SYNCS.PHASECHK.TRANS64.TRYWAIT P1, [R5+URZ], R4 ;  /* 0x00000004050075a7 */ /* 0x000062000802017f */
[----:B------:R-:W-:Y:S05]  /*1d10*/  @!P0 BRA `(.L_x_24) ;  /* 0x0000000000048947 */ /* 0x000fea0003800000 */
[----:B------:R-:W-:Y:S01]  /*1d20*/  BPT.TRAP 0x1 ;  /* 0x000000040000795c */ /* 0x000fe20000300000 */
.L_x_24:
[----:B-1----:R-:W-:Y:S05]  /*1d30*/  @P1 BRA `(.L_x_25) ;  /* 0x0000000000081947 */ /* 0x002fea0003800000 */
[----:B------:R-:W1:Y:S02]  /*1d40*/  SYNCS.PHASECHK.TRANS64.TRYWAIT P1, [R5+URZ], R4 ;  /* 0x00000004050075a7 */ /* 0x000e64000802017f */
[----:B-1----:R-:W-:Y:S05]  /*1d50*/  @!P1 BRA `(.L_x_26) ;  /* 0x000000ac00589947 */ /* 0x002fea0003800000 */
.L_x_25:
[----:B------:R-:W-:Y:S01]  /*1d60*/  ULEA UR10, UR6, UR4, 0xc ;  /* 0x00000004060a7291 */ /* 0x000fe2000f8e603f */
[----:B------:R-:W-:Y:S01]  /*1d70*/  WARPGROUP.ARRIVE ;  /* 0x00000000000079c5 */ /* 0x000fe20000000000 */
[----:B------:R-:W-:Y:S01]  /*1d80*/  ULEA UR8, UR6, UR5, 0xb ;  /* 0x0000000506087291 */ /* 0x000fe2000f8e583f */
[----:B------:R-:W-:Y:S01]  /*1d90*/  UMOV UR13, 0x40000040 ;  /* 0x40000040000d7882 */ /* 0x000fe20000000000 */
[----:B------:R-:W-:-:S03]  /*1da0*/  UMOV UR15, 0x40000040 ;  /* 0x40000040000f7882 */ /* 0x000fc60000000000 */
[----:B------:R-:W-:Y:S02]  /*1db0*/  UMOV UR12, UR10 ;  /* 0x0000000a000c7c82 */ /* 0x000fe40008000000 */
[----:B------:R-:W-:Y:S02]  /*1dc0*/  UMOV UR14, UR8 ;  /* 0x00000008000e7c82 */ /* 0x000fe40008000000 */
        /* <DEDUP_REMOVED lines=92> */
[----:B------:R-:W-:Y:S01]  /*2390*/  BPT.TRAP 0x1 ;  /* 0x000000040000795c */ /* 0x000fe20000300000 */
.L_x_27:
[----:B------:R-:W-:-:S13]  /*23a0*/  ISETP.NE.AND P1, PT, R22, RZ, PT ;  /* 0x000000ff1600720c */ /* 0x000fda0003f25270 */
[----:B01----:R-:W-:-:S04]  /*23b0*/  @P1 IMAD R4, R3, 0x8, R6 ;  /* 0x0000000803041824 */ /* 0x003fc800078e0206 */
[----:B------:R-:W-:-:S05]  /*23c0*/  @P1 VIADD R5, R4, 0x10 ;  /* 0x0000001004051836 */ /* 0x000fca0000000000 */
[----:B------:R-:W-:-:S04]  /*23d0*/  @P1 PRMT R5, R152, 0x654, R5 ;  /* 0x0000065498051816 */ /* 0x000fc80000000005 */
[----:B------:R0:W-:Y:S01]  /*23e0*/  @P1 SYNCS.ARRIVE.TRANS64.RED.A1T0 RZ, [R5+URZ], RZ ;  /* 0x000000ff05ff19a7 */ /* 0x0001e2000810043f */
[----:B------:R-:W-:-:S13]  /*23f0*/  ISETP.GT.U32.AND P1, PT, R19, 0x1, PT ;  /* 0x000000011300780c */ /* 0x000fda0003f24070 */
[----:B0-----:R-:W-:Y:S05]  /*2400*/  @P1 BRA `(.L_x_28) ;  /* 0x0000000000041947 */ /* 0x001fea0003800000 */
[----:B------:R-:W-:Y:S01]  /*2410*/  BPT.TRAP 0x1 ;  /* 0x000000040000795c */ /* 0x000fe20000300000 */
.L_x_28:
[----:B------:R-:W-:Y:S01]  /*2420*/  UIADD3 UR6, UR6, 0x1, URZ ;  /* 0x0000000106067890 */ /* 0x000fe2000fffe03f */
[C---:B------:R-:W-:Y:S01]  /*2430*/  ISETP.GT.AND P2, PT, R0.reuse, 0x1, PT ;  /* 0x000000010000780c */ /* 0x040fe20003f44270 */
[----:B------:R-:W-:Y:S01]  /*2440*/  VIADD R3, R3, 0x1 ;  /* 0x0000000103037836 */ /* 0x000fe20000000000 */
[----:B------:R-:W-:Y:S01]  /*2450*/  IADD3 R0, R0, -0x1, RZ ;  /* 0xffffffff00007810 */ /* 0x000fe20007ffe0ff */
[----:B------:R-:W-:-:S03]  /*2460*/  UISETP.NE.AND UP0, UPT, UR6, 0x2, UPT ;  /* 0x000000020600788c */ /* 0x000fc6000bf05270 */
[C---:B------:R-:W-:Y:S01]  /*2470*/  ISETP.NE.AND P1, PT, R3.reuse, 0x2, PT ;  /* 0x000000020300780c */ /* 0x040fe20003f25270 */
[----:B------:R-:W-:Y:S02]  /*2480*/  USEL UR7, URZ, 0x1, UP0 ;  /* 0x000000013f077887 */ /* 0x000fe40008000000 */
[----:B------:R-:W-:Y:S01]  /*2490*/  USEL UR6, UR6, URZ, UP0 ;  /* 0x0000003f06067287 */ /* 0x000fe20008000000 */
[----:B------:R-:W-:-:S03]  /*24a0*/  SEL R3, R3, RZ, P1 ;  /* 0x000000ff03037207 */ /* 0x000fc60000800000 */
[----:B------:R-:W-:Y:S01]  /*24b0*/  LOP3.LUT R7, R7, UR7, RZ, 0x3c, !PT ;  /* 0x0000000707077c12 */ /* 0x000fe2000f8e3cff */
[----:B------:R-:W-:Y:S07]  /*24c0*/  @P2 BRA `(.L_x_29) ;  /* 0xfffffff400e82947 */ /* 0x000fee000383ffff */
.L_x_22:
[----:B------:R-:W3:Y:S02]  /*24d0*/  LDC R0, c[0x0][0x28c] ;  /* 0x0000a300ff007b82 */ /* 0x000ee40000000800 */
[----:B---3--:R-:W-:-:S13]  /*24e0*/  ISETP.GE.AND P1, PT, R0, 0x1, PT ;  /* 0x000000010000780c */ /* 0x008fda0003f26270 */
[----:B------:R-:W-:Y:S05]  /*24f0*/  @!P1 BRA `(.L_x_30) ;  /* 0x0000000000409947 */ /* 0x000fea0003800000 */
[----:B------:R-:W-:Y:S05]  /*2500*/  @!P0 BRA `(.L_x_31) ;  /* 0x0000000000048947 */ /* 0x000fea0003800000 */
[----:B------:R-:W-:Y:S01]  /*2510*/  BPT.TRAP 0x1 ;  /* 0x000000040000795c */ /* 0x000fe20000300000 */
.L_x_31:
[----:B------:R-:W-:Y:S01]  /*2520*/  ISETP.NE.AND P0, PT, R22, RZ, PT ;  /* 0x000000ff1600720c */ /* 0x000fe20003f05270 */
[----:B------:R-:W-:-:S12]  /*2530*/  UISETP.LT.AND UP1, UPT, UR40, 0x1, UPT ;  /* 0x000000012800788c */ /* 0x000fd8000bf21270 */
[----:B------:R-:W-:-:S05]  /*2540*/  VOTEU.ANY UP0, P0 ;  /* 0x00000000003f7886 */ /* 0x000fca0000000100 */
[----:B------:R-:W-:-:S04]  /*2550*/  @UP0 USEL UR4, UR40, 0x1, UP1 ;  /* 0x0000000128040887 */ /* 0x000fc80008800000 */
[----:B------:R-:W-:-:S06]  /*2560*/  @UP0 UIADD3 UR4, UR39, UR40, -UR4 ;  /* 0x0000002827040290 */ /* 0x000fcc000fffe804 */
[----:B------:R-:W-:-:S04]  /*2570*/  IMAD.U32 R0, RZ, RZ, UR4 ;  /* 0x00000004ff007e24 */ /* 0x000fc8000f8e00ff */
[----:B------:R-:W-:-:S05]  /*2580*/  @P0 IMAD.SHL.U32 R0, R0, 0x8, RZ ;  /* 0x0000000800000824 */ /* 0x000fca00078e00ff */
[----:B------:R-:W-:-:S04]  /*2590*/  @P0 LOP3.LUT R0, R0, 0x8, RZ, 0xc0, !PT ;  /* 0x0000000800000812 */ /* 0x000fc800078ec0ff */
[----:B------:R-:W-:-:S04]  /*25a0*/  @P0 IADD3 R3, R6, 0x10, R0 ;  /* 0x0000001006030810 */ /* 0x000fc80007ffe000 */
[----:B------:R-:W-:-:S04]  /*25b0*/  @P0 PRMT R3, R152, 0x654, R3 ;  /* 0x0000065498030816 */ /* 0x000fc80000000003 */
[----:B------:R3:W-:Y:S01]  /*25c0*/  @P0 SYNCS.ARRIVE.TRANS64.RED.A1T0 RZ, [R3+URZ], RZ ;  /* 0x000000ff03ff09a7 */ /* 0x0007e2000810043f */
[----:B------:R-:W-:-:S13]  /*25d0*/  ISETP.GT.U32.AND P0, PT, R19, 0x1, PT ;  /* 0x000000011300780c */ /* 0x000fda0003f04070 */
[----:B---3--:R-:W-:Y:S05]  /*25e0*/  @P0 BRA `(.L_x_30) ;  /* 0x0000000000040947 */ /* 0x008fea0003800000 */
[----:B------:R-:W-:Y:S01]  /*25f0*/  BPT.TRAP 0x1 ;  /* 0x000000040000795c */ /* 0x000fe20000300000 */
.L_x_30:
[----:B------:R-:W3:Y:S01]  /*2600*/  LDC R6, c[0x0][0x288] ;  /* 0x0000a200ff067b82 */ /* 0x000ee20000000800 */
[--C-:B------:R-:W-:Y:S01]  /*2610*/  SHF.R.U32.HI R0, RZ, 0x2, R18.reuse ;  /* 0x00000002ff007819 */ /* 0x100fe20000011612 */
[----:B------:R-:W-:Y:S01]  /*2620*/  UIADD3 UR39, UR40, UR39, URZ ;  /* 0x0000002728277290 */ /* 0x000fe2000fffe03f */
[----:B01----:R-:W-:Y:S01]  /*2630*/  SHF.R.U32.HI R5, RZ, 0x7, R18 ;  /* 0x00000007ff057819 */ /* 0x003fe20000011612 */
[----:B------:R-:W-:Y:S01]  /*2640*/  IMAD.SHL.U32 R13, R154, 0x80, RZ ;  /* 0x000000809a0d7824 */ /* 0x000fe200078e00ff */
[----:B------:R-:W-:Y:S01]  /*2650*/  LOP3.LUT R3, R0, 0x7, RZ, 0xc0, !PT ;  /* 0x0000000700037812 */ /* 0x000fe200078ec0ff */
[----:B------:R-:W-:Y:S01]  /*2660*/  USHF.R.U32.HI UR4, URZ, 0x1, UR39 ;  /* 0x000000013f047899 */ /* 0x000fe20008011627 */
[----:B------:R-:W-:Y:S01]  /*2670*/  LOP3.LUT R4, R18, 0x60, RZ, 0xc0, !PT ;  /* 0x0000006012047812 */ /* 0x000fe200078ec0ff */
[----:B------:R-:W-:Y:S01]  /*2680*/  ULDC UR8, c[0x0][0x284] ;  /* 0x0000a10000087ab9 */ /* 0x000fe20000000800 */
[----:B------:R-:W-:Y:S01]  /*2690*/  LOP3.LUT R0, R5, 0x1, RZ, 0xc0, !PT ;  /* 0x0000000105007812 */ /* 0x000fe200078ec0ff */
[----:B------:R-:W-:Y:S01]  /*26a0*/  ULOP3.LUT UR4, UR4, 0x1, URZ, 0xc0, !UPT ;  /* 0x0000000104047892 */ /* 0x000fe2000f8ec03f */
[----:B------:R-:W-:Y:S01]  /*26b0*/  SHF.R.U32.HI R10, RZ, 0x1, R4 ;  /* 0x00000001ff0a7819 */ /* 0x000fe20000011604 */
[----:B------:R-:W-:Y:S01]  /*26c0*/  UISETP.GT.U32.AND UP1, UPT, UR39, 0x1, UPT ;  /* 0x000000012700788c */ /* 0x000fe2000bf24070 */
[----:B------:R-:W-:Y:S01]  /*26d0*/  SHF.R.S32.HI R21, RZ, 0x1f, R23 ;  /* 0x0000001fff157819 */ /* 0x000fe20000011417 */
[----:B------:R-:W-:Y:S01]  /*26e0*/  IMAD.SHL.U32 R4, R0, 0x40, RZ ;  /* 0x0000004000047824 */ /* 0x000fe200078e00ff */
[--C-:B------:R-:W-:Y:S01]  /*26f0*/  IADD3 R5, RZ, -R10, -R3.reuse ;  /* 0x8000000aff057210 */ /* 0x100fe20007ffe803 */
[----:B------:R-:W-:Y:S01]  /*2700*/  UISETP.NE.U32.AND UP0, UPT, UR4, 0x1, UPT ;  /* 0x000000010400788c */ /* 0x000fe2000bf05070 */
[----:B------:R-:W-:Y:S01]  /*2710*/  IMAD.WIDE R8, R153, 0x100, RZ ;  /* 0x0000010099087825 */ /* 0x000fe200078e02ff */
[----:B------:R-:W-:Y:S01]  /*2720*/  ULDC.64 UR6, c[0x0][0x5d0] ;  /* 0x0001740000067ab9 */ /* 0x000fe20000000a00 */
[----:B--2---:R-:W-:Y:S01]  /*2730*/  LOP3.LUT R157, R4, 0x40, R3, 0xe2, !PT ;  /* 0x00000040049d7812 */ /* 0x004fe200078ee203 */
[----:B------:R-:W-:Y:S01]  /*2740*/  UISETP.LT.U32.AND UP1, UPT, UR40, 0x2, UP1 ;  /* 0x000000022800788c */ /* 0x000fe20008f21070 */
[----:B------:R-:W-:Y:S01]  /*2750*/  LOP3.LUT R3, R18, 0x3, RZ, 0xc0, !PT ;  /* 0x0000000312037812 */ /* 0x000fe200078ec0ff */
[----:B------:R-:W-:Y:S01]  /*2760*/  UISETP.GT.U32.AND UP0, UPT, UR40, 0x1, !UP0 ;  /* 0x000000012800788c */ /* 0x000fe2000c704070 */
[----:B------:R-:W-:Y:S01]  /*2770*/  IMAD R4, R21, UR6, RZ ;  /* 0x0000000615047c24 */ /* 0x000fe2000f8e02ff */
[----:B---3--:R-:W-:Y:S01]  /*2780*/  ISETP.GE.AND P0, PT, R13, R6, PT ;  /* 0x000000060d00720c */ /* 0x008fe20003f06270 */
[----:B------:R-:W-:Y:S01]  /*2790*/  IMAD R0, R0, -0x40, R5 ;  /* 0xffffffc000007824 */ /* 0x000fe200078e0205 */
[----:B------:R-:W-:Y:S01]  /*27a0*/  USEL UR5, URZ, 0x1, !UP1 ;  /* 0x000000013f057887 */ /* 0x000fe2000c800000 */
[----:B------:R-:W-:Y:S01]  /*27b0*/  IMAD R12, R3, -0x2, R6 ;  /* 0xfffffffe030c7824 */ /* 0x000fe200078e0206 */
[----:B------:R-:W-:Y:S01]  /*27c0*/  USEL UR4, URZ, 0x1, !UP0 ;  /* 0x000000013f047887 */ /* 0x000fe2000c000000 */
[----:B------:R-:W-:Y:S01]  /*27d0*/  IMAD.SHL.U32 R3, R153, 0x100, RZ ;  /* 0x0000010099037824 */ /* 0x000fe200078e00ff */
[----:B------:R-:W-:Y:S01]  /*27e0*/  ULOP3.LUT UR39, UR39, 0x1, URZ, 0xc0, !UPT ;  /* 0x0000000127277892 */ /* 0x000fe2000f8ec03f */
[----:B------:R-:W-:Y:S01]  /*27f0*/  IMAD.SHL.U32 R6, R18, 0x2, RZ ;  /* 0x0000000212067824 */ /* 0x000fe200078e00ff */
[----:B------:R-:W-:Y:S01]  /*2800*/  ULOP3.LUT UR38, UR4, UR38, UR5, 0x96, !UPT ;  /* 0x0000002604267292 */ /* 0x000fe2000f8e9605 */
[----:B------:R-:W-:Y:S01]  /*2810*/  IMAD R11, R23, UR7, R4 ;  /* 0x00000007170b7c24 */ /* 0x000fe2000f8e0204 */
[----:B------:R-:W-:-:S02]  /*2820*/  ISETP.GE.OR P0, PT, R3, UR8, P0 ;  /* 0x0000000803007c0c */ /* 0x000fc40008706670 */
[----:B------:R-:W-:Y:S02]  /*2830*/  LOP3.LUT R6, R13, 0x6, R6, 0xf8, !PT ;  /* 0x000000060d067812 */ /* 0x000fe400078ef806 */
[----:B------:R-:W-:Y:S01]  /*2840*/  IADD3 R3, -R3, UR8, R0 ;  /* 0x0000000803037c10 */ /* 0x000fe2000fffe100 */
[----:B------:R-:W-:Y:S01]  /*2850*/  IMAD.IADD R0, R12, 0x1, -R13 ;  /* 0x000000010c007824 */ /* 0x000fe200078e0a0d */
[----:B------:R-:W-:Y:S02]  /*2860*/  SHF.R.S32.HI R7, RZ, 0x1f, R6 ;  /* 0x0000001fff077819 */ /* 0x000fe40000011406 */
[----:B------:R-:W-:Y:S02]  /*2870*/  LOP3.LUT R157, R8, R157, R10, 0xfe, !PT ;  /* 0x0000009d089d7212 */ /* 0x000fe400078efe0a */
[----:B------:R-:W-:Y:S01]  /*2880*/  MOV R153, 0xffffffff ;  /* 0xffffffff00997802 */ /* 0x000fe20000000f00 */
[----:B------:R-:W-:-:S04]  /*2890*/  IMAD.WIDE.U32 R4, R23, UR6, R6 ;  /* 0x0000000617047c25 */ /* 0x000fc8000f8e0006 */
[----:B------:R-:W-:Y:S02]  /*28a0*/  IMAD.IADD R11, R5, 0x1, R11 ;  /* 0x00000001050b7824 */ /* 0x000fe400078e020b */
[----:B------:R-:W-:Y:S01]  /*28b0*/  IMAD.MOV.U32 R10, RZ, RZ, R4 ;  /* 0x000000ffff0a7224 */ /* 0x000fe200078e0004 */
[----:B------:R-:W-:Y:S06]  /*28c0*/  @P0 BRA `(.L_x_32) ;  /* 0x0000008400680947 */ /* 0x000fec0003800000 */
[----:B------:R-:W0:Y:S01]  /*28d0*/  LDC.64 R4, c[0x0][0x5c8] ;  /* 0x00017200ff047b82 */ /* 0x000e220000000a00 */
[----:B-----5:R-:W-:Y:S01]  /*28e0*/  FSETP.NEU.AND P0, PT, R156, RZ, PT ;  /* 0x000000ff9c00720b */ /* 0x020fe20003f0d000 */
[----:B------:R-:W-:Y:S01]  /*28f0*/  BSSY B0, `(.L_x_32) ;  /* 0x0000857000007945 */ /* 0x000fe20003800000 */
[----:B------:R-:W-:-:S04]  /*2900*/  ISETP.GT.AND P3, PT, R3, RZ, PT ;  /* 0x000000ff0300720c */ /* 0x000fc80003f64270 */
[----:B------:R-:W-:Y:S01]  /*2910*/  ISETP.GT.AND P1, PT, R0, RZ, P3 ;  /* 0x000000ff0000720c */ /* 0x000fe20001f24270 */
[-C--:B0-----:R-:W-:Y:S02]  /*2920*/  IMAD R12, R9, R4.reuse, RZ ;  /* 0x00000004090c7224 */ /* 0x081fe400078e02ff */
[----:B------:R-:W-:-:S04]  /*2930*/  IMAD.WIDE.U32 R168, R157, R4, R10 ;  /* 0x000000049da87225 */ /* 0x000fc800078e000a */
[----:B------:R-:W-:-:S04]  /*2940*/  IMAD R11, R157, R5, R12 ;  /* 0x000000059d0b7224 */ /* 0x000fc800078e020c */
[----:B------:R-:W-:Y:S01]  /*2950*/  IMAD.IADD R167, R169, 0x1, R11 ;  /* 0x00000001a9a77824 */ /* 0x000fe200078e020b */
[----:B------:R-:W-:Y:S06]  /*2960*/  @!P0 BRA `(.L_x_33) ;  /* 0x0000006000088947 */ /* 0x000fec0003800000 */
[----:B------:R-:W0:Y:S01]  /*2970*/  LDC.64 R12, c[0x0][0x5b8] ;  /* 0x00016e00ff0c7b82 */ /* 0x000e220000000a00 */
[----:B------:R-:W-:-:S07]  /*2980*/  ULDC.64 UR4, c[0x0][0x5c0] ;  /* 0x0001700000047ab9 */ /* 0x000fce0000000a00 */
[----:B------:R-:W1:Y:S08]  /*2990*/  LDC.64 R14, c[0x0][0x5b0] ;  /* 0x00016c00ff0e7b82 */ /* 0x000e700000000a00 */
[----:B------:R-:W2:Y:S01]  /*29a0*/  LDC.64 R10, c[0x0][0x5a8] ;  /* 0x00016a00ff0a7b82 */ /* 0x000ea20000000a00 */
[----:B0-----:R-:W-:-:S04]  /*29b0*/  IMAD R20, R21, R12, RZ ;  /* 0x0000000c15147224 */ /* 0x001fc800078e02ff */
[C---:B------:R-:W-:Y:S02]  /*29c0*/  IMAD R13, R23.reuse, R13, R20 ;  /* 0x0000000d170d7224 */ /* 0x040fe400078e0214 */
[----:B------:R-:W-:-:S04]  /*29d0*/  IMAD.WIDE.U32 R20, R23, R12, R6 ;  /* 0x0000000c17147225 */ /* 0x000fc800078e0006 */
[-C--:B-1----:R-:W-:Y:S02]  /*29e0*/  IMAD R154, R9, R14.reuse, RZ ;  /* 0x0000000e099a7224 */ /* 0x082fe400078e02ff */
[----:B------:R-:W-:Y:S02]  /*29f0*/  IMAD.IADD R159, R21, 0x1, R13 ;  /* 0x00000001159f7824 */ /* 0x000fe400078e020d */
[----:B------:R-:W-:Y:S02]  /*2a00*/  IMAD.MOV.U32 R158, RZ, RZ, R20 ;  /* 0x000000ffff9e7224 */ /* 0x000fe400078e0014 */
[C---:B------:R-:W-:Y:S02]  /*2a10*/  IMAD R169, R157.reuse, R15, R154 ;  /* 0x0000000f9da97224 */ /* 0x040fe400078e029a */
[----:B------:R-:W-:-:S04]  /*2a20*/  IMAD.WIDE.U32 R160, R157, R14, R158 ;  /* 0x0000000e9da07225 */ /* 0x000fc800078e009e */
[----:B------:R-:W-:Y:S01]  /*2a30*/  IMAD.IADD R154, R161, 0x1, R169 ;  /* 0x00000001a19a7824 */ /* 0x000fe200078e02a9 */
[----:B--2---:R-:W-:-:S04]  /*2a40*/  LEA R162, P0, R160, R10, 0x1 ;  /* 0x0000000aa0a27211 */ /* 0x004fc800078008ff */
[----:B------:R-:W-:-:S05]  /*2a50*/  LEA.HI.X R163, R160, R11, R154, 0x1, P0 ;  /* 0x0000000ba0a37211 */ /* 0x000fca00000f0c9a */
[----:B------:R-:W2:Y:S01]  /*2a60*/  @P1 LDG.E.LTC128B.U16 R154, desc[UR36][R162.64] ;  /* 0x00000024a29a1981 */ /* 0x000ea2000c1e1520 */
[----:B------:R-:W-:Y:S01]  /*2a70*/  IMAD.WIDE.U32 R164, R157, R14, R6 ;  /* 0x0000000e9da47225 */ /* 0x000fe200078e0006 */
[----:B------:R-:W-:Y:S01]  /*2a80*/  ISETP.GT.AND P2, PT, R0, 0x1, P3 ;  /* 0x000000010000780c */ /* 0x000fe20001f44270 */
[----:B------:R-:W-:Y:S01]  /*2a90*/  BSSY B1, `(.L_x_34) ;  /* 0x0000012000017945 */ /* 0x000fe20003800000 */
[----:B------:R-:W-:Y:S01]  /*2aa0*/  LEA R160, P0, R168, UR4, 0x1 ;  /* 0x00000004a8a07c11 */ /* 0x000fe2000f8008ff */
[----:B------:R-:W-:Y:S02]  /*2ab0*/  IMAD.IADD R165, R169, 0x1, R165 ;  /* 0x00000001a9a57824 */ /* 0x000fe400078e02a5 */
[----:B------:R-:W-:-:S04]  /*2ac0*/  IMAD.WIDE.U32 R164, R23, R12, R164 ;  /* 0x0000000c17a47225 */ /* 0x000fc800078e00a4 */
[----:B--2---:R-:W-:-:S05]  /*2ad0*/  HADD2.F32 R161, -RZ, R154.H0_H0 ;  /* 0x2000009affa17230 */ /* 0x004fca0000004100 */
[----:B------:R-:W-:-:S04]  /*2ae0*/  FMUL R161, R161, R156 ;  /* 0x0000009ca1a17220 */ /* 0x000fc80000400000 */
[----:B------:R-:W-:Y:S01]  /*2af0*/  FFMA R161, R88, R155, R161 ;  /* 0x0000009b58a17223 */ /* 0x000fe200000000a1 */
[----:B------:R-:W-:-:S04]  /*2b00*/  IMAD.IADD R88, R13, 0x1, R165 ;  /* 0x000000010d587824 */ /* 0x000fc800078e02a5 */
[----:B------:R-:W-:Y:S02]  /*2b10*/  F2FP.F16.F32.PACK_AB R163, RZ, R161 ;  /* 0x000000a1ffa3723e */ /* 0x000fe400000000ff */
[----:B------:R-:W-:Y:S02]  /*2b20*/  LEA.HI.X R161, R168, UR5, R167, 0x1, P0 ;  /* 0x00000005a8a17c11 */ /* 0x000fe400080f0ca7 */
[----:B------:R-:W-:Y:S02]  /*2b30*/  PRMT R165, R163, 0x7610, R165 ;  /* 0x00007610a3a57816 */ /* 0x000fe400000000a5 */
[----:B------:R-:W-:-:S03]  /*2b40*/  LEA R162, P0, R164, R10, 0x1 ;  /* 0x0000000aa4a27211 */ /* 0x000fc600078008ff */
[----:B------:R0:W-:Y:S01]  /*2b50*/  @P1 STG.E.U16 desc[UR36][R160.64], R165 ;  /* 0x000000a5a0001986 */ /* 0x0001e2000c101524 */
[----:B------:R-:W-:Y:S01]  /*2b60*/  LEA.HI.X R163, R164, R11, R88, 0x1, P0 ;  /* 0x0000000ba4a37211 */ /* 0x000fe200000f0c58 */
[C---:B------:R-:W-:Y:S01]  /*2b70*/  IMAD.SHL.U32 R164, R14.reuse, 0x8, RZ ;  /* 0x000000080ea47824 */ /* 0x040fe200078e00ff */
[----:B0-----:R-:W-:Y:S01]  /*2b80*/  SHF.L.U64.HI R165, R14, 0x3, R15 ;  /* 0x000000030ea57819 */ /* 0x001fe2000001020f */
[----:B------:R-:W-:Y:S06]  /*2b90*/  @!P2 BRA `(.L_x_35) ;  /* 0x000000000004a947 */ /* 0x000fec0003800000 */
[----:B------:R0:W5:Y:S02]  /*2ba0*/  LDG.E.LTC128B.U16 R154, desc[UR36][R162.64+0x2] ;  /* 0x00000224a29a7981 */ /* 0x000164000c1e1520 */
.L_x_35:
[----:B------:R-:W-:Y:S05]  /*2bb0*/  BSYNC B1 ;  /* 0x0000000000017941 */ /* 0x000fea0003800000 */
.L_x_34:
[----:B-----5:R-:W-:Y:S01]  /*2bc0*/  HADD2.F32 R167, -RZ, R154.H0_H0 ;  /* 0x2000009affa77230 */ /* 0x020fe20000004100 */
[----:B------:R-:W-:Y:S01]  /*2bd0*/  ISETP.GT.AND P0, PT, R3, 0x8, PT ;  /* 0x000000080300780c */ /* 0x000fe20003f04270 */
[----:B------:R-:W-:-:S04]  /*2be0*/  IMAD.WIDE.U32 R172, R157, R14, R164 ;  /* 0x0000000e9dac7225 */ /* 0x000fc800078e00a4 */
[----:B------:R-:W-:Y:S01]  /*2bf0*/  FMUL R88, R167, R156 ;  /* 0x0000009ca7587220 */ /* 0x000fe20000400000 */
[----:B------:R-:W-:Y:S02]  /*2c00*/  ISETP.GT.AND P1, PT, R0, RZ, P0 ;  /* 0x000000ff0000720c */ /* 0x000fe40000724270 */
[----:B------:R-:W-:Y:S01]  /*2c10*/  IADD3 R171, R169, R173, RZ ;  /* 0x000000ada9ab7210 */ /* 0x000fe20007ffe0ff */
[----:B------:R-:W-:Y:S01]  /*2c20*/  FFMA R89, R89, R155, R88 ;  /* 0x0000009b59597223 */ /* 0x000fe20000000058 */
[----:B------:R-:W-:-:S04]  /*2c30*/  IADD3 R167, P4, R20, R172, RZ ;  /* 0x000000ac14a77210 */ /* 0x000fc80007f9e0ff */
[----:B------:R-:W-:Y:S01]  /*2c40*/  F2FP.F16.F32.PACK_AB R169, RZ, R89 ;  /* 0x00000059ffa9723e */ /* 0x000fe200000000ff */
[----:B------:R-:W-:Y:S01]  /*2c50*/  IMAD.X R168, R171, 0x1, R159, P4 ;  /* 0x00000001aba87824 */ /* 0x000fe200020e069f */
[----:B------:R-:W-:-:S04]  /*2c60*/  LEA R88, P4, R167, R10, 0x1 ;  /* 0x0000000aa7587211 */ /* 0x000fc800078808ff */
[--C-:B------:R-:W-:Y:S02]  /*2c70*/  LEA.HI.X R89, R167, R11, R168.reuse, 0x1, P4 ;  /* 0x0000000ba7597211 */ /* 0x100fe400020f0ca8 */
[----:B------:R-:W-:-:S05]  /*2c80*/  PRMT R168, R169, 0x7610, R168 ;  /* 0x00007610a9a87816 */ /* 0x000fca00000000a8 */
[----:B------:R1:W-:Y:S04]  /*2c90*/  @P2 STG.E.U16 desc[UR36][R160.64+0x2], R168 ;  /* 0x000002a8a0002986 */ /* 0x0003e8000c101524 */
[----:B------:R2:W3:Y:S01]  /*2ca0*/  @P1 LDG.E.LTC128B.U16 R154, desc[UR36][R88.64] ;  /* 0x00000024589a1981 */ /* 0x0004e2000c1e1520 */
[----:B------:R-:W-:Y:S01]  /*2cb0*/  IMAD.SHL.U32 R167, R4, 0x10, RZ ;  /* 0x0000001004a77824 */ /* 0x000fe200078e00ff */
[----:B------:R-:W-:Y:S01]  /*2cc0*/  IADD3 R172, P2, R6, R172, RZ ;  /* 0x000000ac06ac7210 */ /* 0x000fe20007f5e0ff */
[----:B------:R-:W-:Y:S03]  /*2cd0*/  BSSY B1, `(.L_x_36) ;  /* 0x0000011000017945 */ /* 0x000fe60003800000 */
[----:B------:R-:W-:Y:S01]  /*2ce0*/  IADD3 R170, P4, R167, R160, RZ ;  /* 0x000000a0a7aa7210 */ /* 0x000fe20007f9e0ff */
[----:B------:R-:W-:Y:S01]  /*2cf0*/  IMAD.X R173, R7, 0x1, R171, P2 ;  /* 0x0000000107ad7824 */ /* 0x000fe200010e06ab */
[----:B------:R-:W-:Y:S01]  /*2d00*/  ISETP.GT.AND P2, PT, R0, 0x1, P0 ;  /* 0x000000010000780c */ /* 0x000fe20000744270 */
[----:B------:R-:W-:-:S04]  /*2d10*/  IMAD.WIDE.U32 R172, R23, R12, R172 ;  /* 0x0000000c17ac7225 */ /* 0x000fc800078e00ac */
[----:B-1----:R-:W-:Y:S01]  /*2d20*/  IMAD.IADD R168, R13, 0x1, R173 ;  /* 0x000000010da87824 */ /* 0x002fe200078e02ad */
[----:B--2---:R-:W-:-:S04]  /*2d30*/  LEA R88, P5, R172, R10, 0x1 ;  /* 0x0000000aac587211 */ /* 0x004fc800078a08ff */
[----:B------:R-:W-:Y:S01]  /*2d40*/  LEA.HI.X R89, R172, R11, R168, 0x1, P5 ;  /* 0x0000000bac597211 */ /* 0x000fe200028f0ca8 */
[----:B---3--:R-:W-:-:S05]  /*2d50*/  HADD2.F32 R169, -RZ, R154.H0_H0 ;  /* 0x2000009affa97230 */ /* 0x008fca0000004100 */
[----:B------:R-:W-:-:S04]  /*2d60*/  FMUL R169, R169, R156 ;  /* 0x0000009ca9a97220 */ /* 0x000fc80000400000 */
[----:B------:R-:W-:Y:S01]  /*2d70*/  FFMA R90, R90, R155, R169 ;  /* 0x0000009b5a5a7223 */ /* 0x000fe200000000a9 */
[----:B------:R-:W-:-:S04]  /*2d80*/  SHF.L.U64.HI R169, R4, 0x4, R5 ;  /* 0x0000000404a97819 */ /* 0x000fc80000010205 */
[----:B------:R-:W-:Y:S01]  /*2d90*/  F2FP.F16.F32.PACK_AB R90, RZ, R90 ;  /* 0x0000005aff5a723e */ /* 0x000fe200000000ff */
[----:B------:R-:W-:-:S05]  /*2da0*/  IMAD.X R171, R169, 0x1, R161, P4 ;  /* 0x00000001a9ab7824 */ /* 0x000fca00020e06a1 */
[----:B------:R1:W-:Y:S01]  /*2db0*/  @P1 STG.E.U16 desc[UR36][R170.64], R90 ;  /* 0x0000005aaa001986 */ /* 0x0003e2000c101524 */
[----:B------:R-:W-:Y:S05]  /*2dc0*/  @!P2 BRA `(.L_x_37) ;  /* 0x000000000004a947 */ /* 0x000fea0003800000 */
[----:B------:R2:W5:Y:S02]  /*2dd0*/  LDG.E.LTC128B.U16 R154, desc[UR36][R88.64+0x2] ;  /* 0x00000224589a7981 */ /* 0x000564000c1e1520 */
.L_x_37:
[----:B------:R-:W-:Y:S05]  /*2de0*/  BSYNC B1 ;  /* 0x0000000000017941 */ /* 0x000fea0003800000 */
.L_x_36:
[----:B-----5:R-:W-:Y:S01]  /*2df0*/  HADD2.F32 R173, -RZ, R154.H0_H0 ;  /* 0x2000009affad7230 */ /* 0x020fe20000004100 */
[----:B------:R-:W-:Y:S01]  /*2e00*/  ISETP.GT.AND P1, PT, R0, 0x8, P3 ;  /* 0x000000080000780c */ /* 0x000fe20001f24270 */
[----:B------:R-:W-:Y:S03]  /*2e10*/  BSSY B1, `(.L_x_38) ;  /* 0x000000a000017945 */ /* 0x000fe60003800000 */
[----:B-1----:R-:W-:-:S04]  /*2e20*/  FMUL R90, R173, R156 ;  /* 0x0000009cad5a7220 */ /* 0x002fc80000400000 */
[----:B------:R-:W-:Y:S01]  /*2e30*/  FFMA R90, R91, R155, R90 ;  /* 0x0000009b5b5a7223 */ /* 0x000fe2000000005a */
[----:B------:R-:W-:-:S04]  /*2e40*/  @P2 IMAD.MOV.U32 R91, RZ, RZ, R171 ;  /* 0x000000ffff5b2224 */ /* 0x000fc800078e00ab */
[----:B------:R-:W-:-:S04]  /*2e50*/  F2FP.F16.F32.PACK_AB R90, RZ, R90 ;  /* 0x0000005aff5a723e */ /* 0x000fc800000000ff */
[----:B------:R-:W-:Y:S01]  /*2e60*/  PRMT R168, R90, 0x7610, R168 ;  /* 0x000076105aa87816 */ /* 0x000fe200000000a8 */
[----:B------:R-:W-:-:S05]  /*2e70*/  @P2 IMAD.MOV.U32 R90, RZ, RZ, R170 ;  /* 0x000000ffff5a2224 */ /* 0x000fca00078e00aa */
[----:B------:R1:W-:Y:S01]  /*2e80*/  @P2 STG.E.U16 desc[UR36][R90.64+0x2], R168 ;  /* 0x000002a85a002986 */ /* 0x0003e2000c101524 */
[----:B------:R-:W-:Y:S05]  /*2e90*/  @!P1 BRA `(.L_x_39) ;  /* 0x0000000000049947 */ /* 0x000fea0003800000 */
[----:B------:R3:W5:Y:S02]  /*2ea0*/  LDG.E.LTC128B.U16 R154, desc[UR36][R162.64+0x10] ;  /* 0x00001024a29a7981 */ /* 0x000764000c1e1520 */
.L_x_39:
[----:B------:R-:W-:Y:S05]  /*2eb0*/  BSYNC B1 ;  /* 0x0000000000017941 */ /* 0x000fea0003800000 */
.L_x_38:
[----:B-1---5:R-:W-:Y:S01]  /*2ec0*/  HADD2.F32 R91, -RZ, R154.H0_H0 ;  /* 0x2000009aff5b7230 */ /* 0x022fe20000004100 */
[----:B------:R-:W-:Y:S01]  /*2ed0*/  ISETP.GT.AND P2, PT, R0, 0x9, P3 ;  /* 0x000000090000780c */ /* 0x000fe20001f44270 */
[----:B------:R-:W-:Y:S01]  /*2ee0*/  @P1 IMAD.MOV.U32 R90, RZ, RZ, R160 ;  /* 0x000000ffff5a1224 */ /* 0x000fe200078e00a0 */
[----:B------:R-:W-:Y:S02]  /*2ef0*/  BSSY B1, `(.L_x_40) ;  /* 0x0000009000017945 */ /* 0x000fe40003800000 */
[----:B------:R-:W-:-:S04]  /*2f00*/  FMUL R91, R91, R156 ;  /* 0x0000009c5b5b7220 */ /* 0x000fc80000400000 */
[----:B------:R-:W-:-:S05]  /*2f10*/  FFMA R91, R92, R155, R91 ;  /* 0x0000009b5c5b7223 */ /* 0x000fca000000005b */
[----:B------:R-:W-:-:S04]  /*2f20*/  F2FP.F16.F32.PACK_AB R91, RZ, R91 ;  /* 0x0000005bff5b723e */ /* 0x000fc800000000ff */
[----:B------:R-:W-:Y:S02]  /*2f30*/  PRMT R92, R91, 0x7610, R92 ;  /* 0x000076105b5c7816 */ /* 0x000fe4000000005c */
[----:B------:R-:W-:-:S05]  /*2f40*/  @P1 MOV R91, R161 ;  /* 0x000000a1005b1202 */ /* 0x000fca0000000f00 */
[----:B------:R1:W-:Y:S01]  /*2f50*/  @P1 STG.E.U16 desc[UR36][R90.64+0x10], R92 ;  /* 0x0000105c5a001986 */ /* 0x0003e2000c101524 */
[----:B------:R-:W-:Y:S05]  /*2f60*/  @!P2 BRA `(.L_x_41) ;  /* 0x000000000004a947 */ /* 0x000fea0003800000 */
[----:B------:R4:W5:Y:S02]  /*2f70*/  LDG.E.LTC128B.U16 R154, desc[UR36][R162.64+0x12] ;  /* 0x00001224a29a7981 */ /* 0x000964000c1e1520 */
.L_x_41:
[----:B------:R-:W-:Y:S05]  /*2f80*/  BSYNC B1 ;  /* 0x0000000000017941 */ /* 0x000fea0003800000 */
.L_x_40:
[----:B-1---5:R-:W-:Y:S01]  /*2f90*/  HADD2.F32 R91, -RZ, R154.H0_H0 ;  /* 0x2000009aff5b7230 */ /* 0x022fe20000004100 */
[----:B------:R-:W-:Y:S01]  /*2fa0*/  ISETP.GT.AND P1, PT, R0, 0x8, P0 ;  /* 0x000000080000780c */ /* 0x000fe20000724270 */
[----:B------:R-:W-:Y:S03]  /*2fb0*/  BSSY B1, `(.L_x_42) ;  /* 0x000000a000017945 */ /* 0x000fe60003800000 */
[----:B------:R-:W-:Y:S01]  /*2fc0*/  FMUL R90, R91, R156 ;  /* 0x0000009c5b5a7220 */ /* 0x000fe20000400000 */
[----:B------:R-:W-:-:S03]  /*2fd0*/  @P2 IMAD.MOV.U32 R91, RZ, RZ, R161 ;  /* 0x000000ffff5b2224 */ /* 0x000fc600078e00a1 */
[----:B------:R-:W-:-:S05]  /*2fe0*/  FFMA R90, R93, R155, R90 ;  /* 0x0000009b5d5a7223 */ /* 0x000fca000000005a */
[----:B------:R-:W-:-:S04]  /*2ff0*/  F2FP.F16.F32.PACK_AB R90, RZ, R90 ;  /* 0x0000005aff5a723e */ /* 0x000fc800000000ff */
[----:B------:R-:W-:Y:S01]  /*3000*/  PRMT R92, R90, 0x7610, R92 ;  /* 0x000076105a5c7816 */ /* 0x000fe2000000005c */
[----:B------:R-:W-:-:S05]  /*3010*/  @P2 IMAD.MOV.U32 R90, RZ, RZ, R160 ;  /* 0x000000ffff5a2224 */ /* 0x000fca00078e00a0 */
[----:B------:R1:W-:Y:S01]  /*3020*/  @P2 STG.E.U16 desc[UR36][R90.64+0x12], R92 ;  /* 0x0000125c5a002986 */ /* 0x0003e2000c101524 */
[----:B------:R-:W-:Y:S05]  /*3030*/  @!P1 BRA `(.L_x_43) ;  /* 0x0000000000049947 */ /* 0x000fea0003800000 */
[----:B------:R0:W5:Y:S02]  /*3040*/  LDG.E.LTC128B.U16 R154, desc[UR36][R88.64+0x10] ;  /* 0x00001024589a7981 */ /* 0x000164000c1e1520 */
.L_x_43:
[----:B------:R-:W-:Y:S05]  /*3050*/  BSYNC B1 ;  /* 0x0000000000017941 */ /* 0x000fea0003800000 */
.L_x_42:
[----:B-1---5:R-:W-:Y:S01]  /*3060*/  HADD2.F32 R91, -RZ, R154.H0_H0 ;  /* 0x2000009aff5b7230 */ /* 0x022fe20000004100 */
[----:B------:R-:W-:Y:S01]  /*3070*/  ISETP.GT.AND P2, PT, R0, 0x9, P0 ;  /* 0x000000090000780c */ /* 0x000fe20000744270 */
[----:B------:R-:W-:Y:S01]  /*3080*/  @P1 IMAD.MOV.U32 R90, RZ, RZ, R170 ;  /* 0x000000ffff5a1224 */ /* 0x000fe200078e00aa */
[----:B------:R-:W-:Y:S02]  /*3090*/  BSSY B1, `(.L_x_44) ;  /* 0x0000009000017945 */ /* 0x000fe40003800000 */
[----:B------:R-:W-:-:S04]  /*30a0*/  FMUL R91, R91, R156 ;  /* 0x0000009c5b5b7220 */ /* 0x000fc80000400000 */
[----:B------:R-:W-:-:S05]  /*30b0*/  FFMA R91, R94, R155, R91 ;  /* 0x0000009b5e5b7223 */ /* 0x000fca000000005b */
[----:B------:R-:W-:-:S04]  /*30c0*/  F2FP.F16.F32.PACK_AB R91, RZ, R91 ;  /* 0x0000005bff5b723e */ /* 0x000fc800000000ff */
[----:B------:R-:W-:Y:S01]  /*30d0*/  PRMT R92, R91, 0x7610, R92 ;  /* 0x000076105b5c7816 */ /* 0x000fe2000000005c */
[----:B------:R-:W-:-:S05]  /*30e0*/  @P1 IMAD.MOV.U32 R91, RZ, RZ, R171 ;  /* 0x000000ffff5b1224 */ /* 0x000fca00078e00ab */
[----:B------:R1:W-:Y:S01]  /*30f0*/  @P1 STG.E.U16 desc[UR36][R90.64+0x10], R92 ;  /* 0x0000105c5a001986 */ /* 0x0003e2000c101524 */
[----:B------:R-:W-:Y:S05]  /*3100*/  @!P2 BRA `(.L_x_45) ;  /* 0x000000000004a947 */ /* 0x000fea0003800000 */
[----:B------:R0:W5:Y:S02]  /*3110*/  LDG.E.LTC128B.U16 R154, desc[UR36][R88.64+0x12] ;  /* 0x00001224589a7981 */ /* 0x000164000c1e1520 */
.L_x_45:
[----:B------:R-:W-:Y:S05]  /*3120*/  BSYNC B1 ;  /* 0x0000000000017941 */ /* 0x000fea0003800000 */
.L_x_44:
        /* <DEDUP_REMOVED lines=12> */
.L_x_47:
[----:B------:R-:W-:Y:S05]  /*31f0*/  BSYNC B1 ;  /* 0x0000000000017941 */ /* 0x000fea0003800000 */
.L_x_46:
        /* <DEDUP_REMOVED lines=12> */
.L_x_49:
[----:B------:R-:W-:Y:S05]  /*32c0*/  BSYNC B1 ;  /* 0x0000000000017941 */ /* 0x000fea0003800000 */
.L_x_48:
[----:B-1---5:R-:W-:Y:S01]  /*32d0*/  HADD2.F32 R91, -RZ, R154.H0_H0 ;  /* 0x2000009aff5b7230 */ /* 0x022fe20000004100 */
[----:B------:R-:W-:Y:S01]  /*32e0*/  ISETP.GT.AND P1, PT, R0, 0x10, P0 ;  /* 0x000000100000780c */ /* 0x000fe20000724270 */
[----:B------:R-:W-:Y:S03]  /*32f0*/  BSSY B1, `(.L_x_50) ;  /* 0x000000a000017945 */ /* 0x000fe60003800000 */
[----:B------:R-:W-:Y:S01]  /*3300*/  FMUL R90, R91, R156 ;  /* 0x0000009c5b5a7220 */ /* 0x000fe20000400000 */
[----:B------:R-:W-:-:S03]  /*3310*/  @P2 IMAD.MOV.U32 R91, RZ, RZ, R161 ;  /* 0x000000ffff5b2224 */ /* 0x000fc600078e00a1 */
[----:B------:R-:W-:-:S05]  /*3320*/  FFMA R90, R97, R155, R90 ;  /* 0x0000009b615a7223 */ /* 0x000fca000000005a */
[----:B------:R-:W-:-:S04]  /*3330*/  F2FP.F16.F32.PACK_AB R90, RZ, R90 ;  /* 0x0000005aff5a723e */ /* 0x000fc800000000ff */
[----:B------:R-:W-:Y:S02]  /*3340*/  PRMT R92, R90, 0x7610, R92 ;  /* 0x000076105a5c7816 */ /* 0x000fe4000000005c */
[----:B------:R-:W-:-:S05]  /*3350*/  @P2 MOV R90, R160 ;  /* 0x000000a0005a2202 */ /* 0x000fca0000000f00 */
[----:B------:R1:W-:Y:S01]  /*3360*/  @P2 STG.E.U16 desc[UR36][R90.64+0x22], R92 ;  /* 0x0000225c5a002986 */ /* 0x0003e2000c101524 */
[----:B------:R-:W-:Y:S05]  /*3370*/  @!P1 BRA `(.L_x_51) ;  /* 0x0000000000049947 */ /* 0x000fea0003800000 */
[----:B------:R0:W5:Y:S02]  /*3380*/  LDG.E.LTC128B.U16 R154, desc[UR36][R88.64+0x20] ;  /* 0x00002024589a7981 */ /* 0x000164000c1e1520 */
.L_x_51:
[----:B------:R-:W-:Y:S05]  /*3390*/  BSYNC B1 ;  /* 0x0000000000017941 */ /* 0x000fea0003800000 */
.L_x_50:
        /* <DEDUP_REMOVED lines=12> */
.L_x_53:
[----:B------:R-:W-:Y:S05]  /*3460*/  BSYNC B1 ;  /* 0x0000000000017941 */ /* 0x000fea0003800000 */
.L_x_52:
        /* <DEDUP_REMOVED lines=12> */
.L_x_55:
[----:B------:R-:W-:Y:S05]  /*3530*/  BSYNC B1 ;  /* 0x0000000000017941 */ /* 0x000fea0003800000 */
.L_x_54:
        /* <DEDUP_REMOVED lines=12> */
.L_x_57:
[----:B------:R-:W-:Y:S05]  /*3600*/  BSYNC B1 ;  /* 0x0000000000017941 */ /* 0x000fea0003800000 */
.L_x_56:
[----:B-1---5:R-:W-:Y:S01]  /*3610*/  HADD2.F32 R91, -RZ, R154.H0_H0 ;  /* 0x2000009aff5b7230 */ /* 0x022fe20000004100 */
[----:B------:R-:W-:Y:S01]  /*3620*/  ISETP.GT.AND P1, PT, R0, 0x18, P0 ;  /* 0x000000180000780c */ /* 0x000fe20000724270 */
[----:B------:R-:W-:Y:S03]  /*3630*/  BSSY B1, `(.L_x_58) ;  /* 0x000000a000017945 */ /* 0x000fe60003800000 */
[----:B------:R-:W-:Y:S01]  /*3640*/  FMUL R90, R91, R156 ;  /* 0x0000009c5b5a7220 */ /* 0x000fe20000400000 */
[----:B------:R-:W-:-:S03]  /*3650*/  @P2 MOV R91, R161 ;  /* 0x000000a1005b2202 */ /* 0x000fc60000000f00 */
[----:B------:R-:W-:-:S05]  /*3660*/  FFMA R90, R101, R155, R90 ;  /* 0x0000009b655a7223 */ /* 0x000fca000000005a */
[----:B------:R-:W-:-:S04]  /*3670*/  F2FP.F16.F32.PACK_AB R90, RZ, R90 ;  /* 0x0000005aff5a723e */ /* 0x000fc800000000ff */
[----:B------:R-:W-:Y:S01]  /*3680*/  PRMT R92, R90, 0x7610, R92 ;  /* 0x000076105a5c7816 */ /* 0x000fe2000000005c */
[----:B------:R-:W-:-:S05]  /*3690*/  @P2 IMAD.MOV.U32 R90, RZ, RZ, R160 ;  /* 0x000000ffff5a2224 */ /* 0x000fca00078e00a0 */
[----:B------:R1:W-:Y:S01]  /*36a0*/  @P2 STG.E.U16 desc[UR36][R90.64+0x32], R92 ;  /* 0x0000325c5a002986 */ /* 0x0003e2000c101524 */
[----:B------:R-:W-:Y:S05]  /*36b0*/  @!P1 BRA `(.L_x_59) ;  /* 0x0000000000049947 */ /* 0x000fea0003800000 */
[----:B------:R0:W5:Y:S02]  /*36c0*/  LDG.E.LTC128B.U16 R154, desc[UR36][R88.64+0x30] ;  /* 0x00003024589a7981 */ /* 0x000164000c1e1520 */
.L_x_59:
[----:B------:R-:W-:Y:S05]  /*36d0*/  BSYNC B1 ;  /* 0x0000000000017941 */ /* 0x000fea0003800000 */
.L_x_58:
        /* <DEDUP_REMOVED lines=12> */
.L_x_61:
[----:B------:R-:W-:Y:S05]  /*37a0*/  BSYNC B1 ;  /* 0x0000000000017941 */ /* 0x000fea0003800000 */
.L_x_60:
        /* <DEDUP_REMOVED lines=12> */
.L_x_63:
[----:B------:R-:W-:Y:S05]  /*3870*/  BSYNC B1 ;  /* 0x0000000000017941 */ /* 0x000fea0003800000 */
.L_x_62:
        /* <DEDUP_REMOVED lines=12> */
.L_x_65:
[----:B------:R-:W-:Y:S05]  /*3940*/  BSYNC B1 ;  /* 0x0000000000017941 */ /* 0x000fea0003800000 */
.L_x_64:
        /* <DEDUP_REMOVED lines=12> */
.L_x_67:
[----:B------:R-:W-:Y:S05]  /*3a10*/  BSYNC B1 ;  /* 0x0000000000017941 */ /* 0x000fea0003800000 */
.L_x_66:
[----:B-1---5:R-:W-:Y:S01]  /*3a20*/  HADD2.F32 R91, -RZ, R154.H0_H0 ;  /* 0x2000009aff5b7230 */ /* 0x022fe20000004100 */
[----:B------:R-:W-:Y:S01]  /*3a30*/  @P1 MOV R90, R170 ;  /* 0x000000aa005a1202 */ /* 0x000fe20000000f00 */
[----:B------:R-:W-:Y:S01]  /*3a40*/  BSSY B1, `(.L_x_68) ;  /* 0x000000a000017945 */ /* 0x000fe20003800000 */
[----:B------:R-:W-:Y:S02]  /*3a50*/  ISETP.GT.AND P2, PT, R0, 0x21, P0 ;  /* 0x000000210000780c */ /* 0x000fe40000744270 */
        /* <DEDUP_REMOVED lines=8> */
.L_x_69:
[----:B------:R-:W-:Y:S05]  /*3ae0*/  BSYNC B1 ;  /* 0x0000000000017941 */ /* 0x000fea0003800000 */
.L_x_68:
        /* <DEDUP_REMOVED lines=12> */
.L_x_71:
[----:B------:R-:W-:Y:S05]  /*3bb0*/  BSYNC B1 ;  /* 0x0000000000017941 */ /* 0x000fea0003800000 */
.L_x_70:
        /* <DEDUP_REMOVED lines=12> */
.L_x_73:
[----:B------:R-:W-:Y:S05]  /*3c80*/  BSYNC B1 ;  /* 0x0000000000017941 */ /* 0x000fea0003800000 */
.L_x_72:
        /* <DEDUP_REMOVED lines=12> */
.L_x_75:
[----:B------:R-:W-:Y:S05]  /*3d50*/  BSYNC B1 ;  /* 0x0000000000017941 */ /* 0x000fea0003800000 */
.L_x_74:
        /* <DEDUP_REMOVED lines=12> */
.L_x_77:
[----:B------:R-:W-:Y:S05]  /*3e20*/  BSYNC B1 ;  /* 0x0000000000017941 */ /* 0x000fea0003800000 */
.L_x_76:
        /* <DEDUP_REMOVED lines=12> */
.L_x_79:
[----:B------:R-:W-:Y:S05]  /*3ef0*/  BSYNC B1 ;  /* 0x0000000000017941 */ /* 0x000fea0003800000 */
.L_x_78:
        /* <DEDUP_REMOVED lines=12> */
.L_x_81:
[----:B------:R-:W-:Y:S05]  /*3fc0*/  BSYNC B1 ;  /* 0x0000000000017941 */ /* 0x000fea0003800000 */
.L_x_80:
        /* <DEDUP_REMOVED lines=12> */
.L_x_83:
[----:B------:R-:W-:Y:S05]  /*4090*/  BSYNC B1 ;  /* 0x0000000000017941 */ /* 0x000fea0003800000 */
.L_x_82:
        /* <DEDUP_REMOVED lines=12> */
.L_x_85:
[----:B------:R-:W-:Y:S05]  /*4160*/  BSYNC B1 ;  /* 0x0000000000017941 */ /* 0x000fea0003800000 */
.L_x_84:
        /* <DEDUP_REMOVED lines=12> */
.L_x_87:
[----:B------:R-:W-:Y:S05]  /*4230*/  BSYNC B1 ;  /* 0x0000000000017941 */ /* 0x000fea0003800000 */
.L_x_86:
        /* <DEDUP_REMOVED lines=12> */
.L_x_89:
[----:B------:R-:W-:Y:S05]  /*4300*/  BSYNC B1 ;  /* 0x0000000000017941 */ /* 0x000fea0003800000 */
.L_x_88:
        /* <DEDUP_REMOVED lines=12> */
.L_x_91:
[----:B------:R-:W-:Y:S05]  /*43d0*/  BSYNC B1 ;  /* 0x0000000000017941 */ /* 0x000fea0003800000 */
.L_x_90:
        /* <DEDUP_REMOVED lines=12> */
.L_x_93:
[----:B------:R-:W-:Y:S05]  /*44a0*/  BSYNC B1 ;  /* 0x0000000000017941 */ /* 0x000fea0003800000 */
.L_x_92:
        /* <DEDUP_REMOVED lines=12> */
.L_x_95:
[----:B------:R-:W-:Y:S05]  /*4570*/  BSYNC B1 ;  /* 0x0000000000017941 */ /* 0x000fea0003800000 */
.L_x_94:
        /* <DEDUP_REMOVED lines=12> */
.L_x_97:
[----:B------:R-:W-:Y:S05]  /*4640*/  BSYNC B1 ;  /* 0x0000000000017941 */ /* 0x000fea0003800000 */
.L_x_96:
        /* <DEDUP_REMOVED lines=12> */
.L_x_99:
[----:B------:R-:W-:Y:S05]  /*4710*/  BSYNC B1 ;  /* 0x0000000000017941 */ /* 0x000fea0003800000 */
.L_x_98:
        /* <DEDUP_REMOVED lines=12> */
.L_x_101:
[----:B------:R-:W-:Y:S05]  /*47e0*/  BSYNC B1 ;  /* 0x0000000000017941 */ /* 0x000fea0003800000 */
.L_x_100:
        /* <DEDUP_REMOVED lines=12> */
.L_x_103:
[----:B------:R-:W-:Y:S05]  /*48b0*/  BSYNC B1 ;  /* 0x0000000000017941 */ /* 0x000fea0003800000 */
.L_x_102:
        /* <DEDUP_REMOVED lines=12> */
.L_x_105:
[----:B------:R-:W-:Y:S05]  /*4980*/  BSYNC B1 ;  /* 0x0000000000017941 */ /* 0x000fea0003800000 */
.L_x_104:
        /* <DEDUP_REMOVED lines=12> */
.L_x_107:
[----:B------:R-:W-:Y:S05]  /*4a50*/  BSYNC B1 ;  /* 0x0000000000017941 */ /* 0x000fea0003800000 */
.L_x_106:
        /* <DEDUP_REMOVED lines=12> */
.L_x_109:
[----:B------:R-:W-:Y:S05]  /*4b20*/  BSYNC B1 ;  /* 0x0000000000017941 */ /* 0x000fea0003800000 */
.L_x_108:
        /* <DEDUP_REMOVED lines=12> */
.L_x_111:
[----:B------:R-:W-:Y:S05]  /*4bf0*/  BSYNC B1 ;  /* 0x0000000000017941 */ /* 0x000fea0003800000 */
.L_x_110:
        /* <DEDUP_REMOVED lines=12> */
.L_x_113:
[----:B------:R-:W-:Y:S05]  /*4cc0*/  BSYNC B1 ;  /* 0x0000000000017941 */ /* 0x000fea0003800000 */
.L_x_112:
        /* <DEDUP_REMOVED lines=12> */
.L_x_115:
[----:B------:R-:W-:Y:S05]  /*4d90*/  BSYNC B1 ;  /* 0x0000000000017941 */ /* 0x000fea0003800000 */
.L_x_114:
        /* <DEDUP_REMOVED lines=12> */
.L_x_117:
[----:B------:R-:W-:Y:S05]  /*4e60*/  BSYNC B1 ;  /* 0x0000000000017941 */ /* 0x000fea0003800000 */
.L_x_116:
        /* <DEDUP_REMOVED lines=12> */
.L_x_119:
[----:B------:R-:W-:Y:S05]  /*4f30*/  BSYNC B1 ;  /* 0x0000000000017941 */ /* 0x000fea0003800000 */
.L_x_118:
        /* <DEDUP_REMOVED lines=12> */
.L_x_121:
[----:B------:R-:W-:Y:S05]  /*5000*/  BSYNC B1 ;  /* 0x0000000000017941 */ /* 0x000fea0003800000 */
.L_x_120:
        /* <DEDUP_REMOVED lines=12> */
.L_x_123:
[----:B------:R-:W-:Y:S05]  /*50d0*/  BSYNC B1 ;  /* 0x0000000000017941 */ /* 0x000fea0003800000 */
.L_x_122:
        /* <DEDUP_REMOVED lines=12> */
.L_x_125:
[----:B------:R-:W-:Y:S05]  /*51a0*/  BSYNC B1 ;  /* 0x0000000000017941 */ /* 0x000fea0003800000 */
.L_x_124:
        /* <DEDUP_REMOVED lines=12> */
.L_x_127:
[----:B------:R-:W-:Y:S05]  /*5270*/  BSYNC B1 ;  /* 0x0000000000017941 */ /* 0x000fea0003800000 */
.L_x_126:
        /* <DEDUP_REMOVED lines=12> */
.L_x_129:
[----:B------:R-:W-:Y:S05]  /*5340*/  BSYNC B1 ;  /* 0x0000000000017941 */ /* 0x000fea0003800000 */
.L_x_128:
        /* <DEDUP_REMOVED lines=12> */
.L_x_131:
[----:B------:R-:W-:Y:S05]  /*5410*/  BSYNC B1 ;  /* 0x0000000000017941 */ /* 0x000fea0003800000 */
.L_x_130:
        /* <DEDUP_REMOVED lines=12> */
.L_x_133:
[----:B------:R-:W-:Y:S05]  /*54e0*/  BSYNC B1 ;  /* 0x0000000000017941 */ /* 0x000fea0003800000 */
.L_x_132:
        /* <DEDUP_REMOVED lines=12> */
.L_x_135:
[----:B------:R-:W-:Y:S05]  /*55b0*/  BSYNC B1 ;  /* 0x0000000000017941 */ /* 0x000fea0003800000 */
.L_x_134:
        /* <DEDUP_REMOVED lines=12> */
.L_x_137:
[----:B------:R-:W-:Y:S05]  /*5680*/  BSYNC B1 ;  /* 0x0000000000017941 */ /* 0x000fea0003800000 */
.L_x_136:
        /* <DEDUP_REMOVED lines=12> */
.L_x_139:
[----:B------:R-:W-:Y:S05]  /*5750*/  BSYNC B1 ;  /* 0x0000000000017941 */ /* 0x000fea0003800000 */
.L_x_138:
        /* <DEDUP_REMOVED lines=12> */
.L_x_141:
[----:B------:R-:W-:Y:S05]  /*5820*/  BSYNC B1 ;  /* 0x0000000000017941 */ /* 0x000fea0003800000 */
.L_x_140:
        /* <DEDUP_REMOVED lines=12> */
.L_x_143:
[----:B------:R-:W-:Y:S05]  /*58f0*/  BSYNC B1 ;  /* 0x0000000000017941 */ /* 0x000fea0003800000 */
.L_x_142:
        /* <DEDUP_REMOVED lines=12> */
.L_x_145:
[----:B------:R-:W-:Y:S05]  /*59c0*/  BSYNC B1 ;  /* 0x0000000000017941 */ /* 0x000fea0003800000 */
.L_x_144:
        /* <DEDUP_REMOVED lines=12> */
.L_x_147:
[----:B------:R-:W-:Y:S05]  /*5a90*/  BSYNC B1 ;  /* 0x0000000000017941 */ /* 0x000fea0003800000 */
.L_x_146:
        /* <DEDUP_REMOVED lines=12> */
.L_x_149:
[----:B------:R-:W-:Y:S05]  /*5b60*/  BSYNC B1 ;  /* 0x0000000000017941 */ /* 0x000fea0003800000 */
.L_x_148:
        /* <DEDUP_REMOVED lines=12> */
.L_x_151:
[----:B------:R-:W-:Y:S05]  /*5c30*/  BSYNC B1 ;  /* 0x0000000000017941 */ /* 0x000fea0003800000 */
.L_x_150:
        /* <DEDUP_REMOVED lines=12> */
.L_x_153:
[----:B------:R-:W-:Y:S05]  /*5d00*/  BSYNC B1 ;  /* 0x0000000000017941 */ /* 0x000fea0003800000 */
.L_x_152:
        /* <DEDUP_REMOVED lines=12> */
.L_x_155:
[----:B------:R-:W-:Y:S05]  /*5dd0*/  BSYNC B1 ;  /* 0x0000000000017941 */ /* 0x000fea0003800000 */
.L_x_154:
[----:B-1---5:R-:W-:Y:S01]  /*5de0*/  HADD2.F32 R91, -RZ, R154.H0_H0 ;  /* 0x2000009aff5b7230 */ /* 0x022fe20000004100 */
[----:B------:R-:W-:Y:S01]  /*5df0*/  ISETP.GT.AND P1, PT, R0, 0x79, P0 ;  /* 0x000000790000780c */ /* 0x000fe20000724270 */
[----:B------:R-:W-:Y:S01]  /*5e00*/  @P2 IMAD.MOV.U32 R8, RZ, RZ, R170 ;  /* 0x000000ffff082224 */ /* 0x000fe200078e00aa */
[----:B------:R-:W-:Y:S01]  /*5e10*/  IADD3 R157, P0, R157, 0x80, RZ ;  /* 0x000000809d9d7810 */ /* 0x000fe20007f1e0ff */
[----:B------:R-:W-:Y:S01]  /*5e20*/  BSSY B1, `(.L_x_156) ;  /* 0x000000a000017945 */ /* 0x000fe20003800000 */
[----:B------:R-:W-:-:S04]  /*5e30*/  FMUL R91, R91, R156 ;  /* 0x0000009c5b5b7220 */ /* 0x000fc80000400000 */
[----:B------:R-:W-:-:S05]  /*5e40*/  FFMA R91, R150, R155, R91 ;  /* 0x0000009b965b7223 */ /* 0x000fca000000005b */
[----:B------:R-:W-:-:S04]  /*5e50*/  F2FP.F16.F32.PACK_AB R91, RZ, R91 ;  /* 0x0000005bff5b723e */ /* 0x000fc800000000ff */
[----:B------:R-:W-:Y:S01]  /*5e60*/  PRMT R90, R91, 0x7610, R90 ;  /* 0x000076105b5a7816 */ /* 0x000fe2000000005a */
[----:B------:R-:W-:Y:S02]  /*5e70*/  IMAD.X R91, RZ, RZ, R9, P0 ;  /* 0x000000ffff5b7224 */ /* 0x000fe400000e0609 */
[----:B------:R-:W-:-:S05]  /*5e80*/  @P2 IMAD.MOV.U32 R9, RZ, RZ, R171 ;  /* 0x000000ffff092224 */ /* 0x000fca00078e00ab */
[----:B------:R1:W-:Y:S01]  /*5e90*/  @P2 STG.E.U16 desc[UR36][R8.64+0xf0], R90 ;  /* 0x0000f05a08002986 */ /* 0x0003e2000c101524 */
[----:B------:R-:W-:Y:S05]  /*5ea0*/  @!P1 BRA `(.L_x_157) ;  /* 0x0000000000049947 */ /* 0x000fea0003800000 */
[----:B------:R0:W5:Y:S02]  /*5eb0*/  LDG.E.LTC128B.U16 R154, desc[UR36][R88.64+0xf2] ;  /* 0x0000f224589a7981 */ /* 0x000164000c1e1520 */
.L_x_157:
[----:B------:R-:W-:Y:S05]  /*5ec0*/  BSYNC B1 ;  /* 0x0000000000017941 */ /* 0x000fea0003800000 */
.L_x_156:
[----:B-1---5:R-:W-:Y:S01]  /*5ed0*/  HADD2.F32 R9, -RZ, R154.H0_H0 ;  /* 0x2000009aff097230 */ /* 0x022fe20000004100 */
[----:B------:R-:W-:Y:S01]  /*5ee0*/  ISETP.GT.AND P0, PT, R3, 0x80, PT ;  /* 0x000000800300780c */ /* 0x000fe20003f04270 */
[----:B------:R-:W-:-:S03]  /*5ef0*/  IMAD R8, R91, R14, RZ ;  /* 0x0000000e5b087224 */ /* 0x000fc600078e02ff */
[----:B0-2---:R-:W-:Y:S01]  /*5f00*/  FMUL R88, R9, R156 ;  /* 0x0000009c09587220 */ /* 0x005fe20000400000 */
[C---:B------:R-:W-:Y:S01]  /*5f10*/  IMAD R97, R157.reuse, R15, R8 ;  /* 0x0000000f9d617224 */ /* 0x040fe200078e0208 */
[----:B------:R-:W-:Y:S01]  /*5f20*/  ISETP.GT.AND P3, PT, R0, RZ, P0 ;  /* 0x000000ff0000720c */ /* 0x000fe20000764270 */
[----:B------:R-:W-:-:S04]  /*5f30*/  IMAD.WIDE.U32 R8, R157, R14, R158 ;  /* 0x0000000e9d087225 */ /* 0x000fc800078e009e */
[----:B------:R-:W-:Y:S01]  /*5f40*/  FFMA R151, R151, R155, R88 ;  /* 0x0000009b97977223 */ /* 0x000fe20000000058 */
[----:B------:R-:W-:Y:S01]  /*5f50*/  IMAD.IADD R9, R9, 0x1, R97 ;  /* 0x0000000109097824 */ /* 0x000fe200078e0261 */
[----:B------:R-:W-:-:S03]  /*5f60*/  LEA R88, P2, R8, R10, 0x1 ;  /* 0x0000000a08587211 */ /* 0x000fc600078408ff */
[----:B------:R-:W-:Y:S02]  /*5f70*/  F2FP.F16.F32.PACK_AB R151, RZ, R151 ;  /* 0x00000097ff97723e */ /* 0x000fe400000000ff */
[----:B------:R-:W-:-:S03]  /*5f80*/  LEA.HI.X R89, R8, R11, R9, 0x1, P2 ;  /* 0x0000000b08597211 */ /* 0x000fc600010f0c09 */
[----:B------:R0:W-:Y:S04]  /*5f90*/  @P1 STG.E.U16 desc[UR36][R170.64+0xf2], R151 ;  /* 0x0000f297aa001986 */ /* 0x0001e8000c101524 */
[----:B------:R-:W2:Y:S01]  /*5fa0*/  @P3 LDG.E.LTC128B.U16 R154, desc[UR36][R88.64] ;  /* 0x00000024589a3981 */ /* 0x000ea2000c1e1520 */
[----:B------:R-:W-:Y:S01]  /*5fb0*/  IMAD.WIDE.U32 R8, R157, R14, R6 ;  /* 0x0000000e9d087225 */ /* 0x000fe200078e0006 */
[----:B------:R-:W-:Y:S01]  /*5fc0*/  SHF.L.U64.HI R95, R4, 0x8, R5 ;  /* 0x00000008045f7819 */ /* 0x000fe20000010205 */
[----:B------:R-:W-:Y:S01]  /*5fd0*/  BSSY B1, `(.L_x_158) ;  /* 0x0000011000017945 */ /* 0x000fe20003800000 */
[----:B------:R-:W-:Y:S01]  /*5fe0*/  ISETP.GT.AND P2, PT, R0, 0x1, P0 ;  /* 0x000000010000780c */ /* 0x000fe20000744270 */
[----:B------:R-:W-:Y:S02]  /*5ff0*/  IMAD.IADD R9, R97, 0x1, R9 ;  /* 0x0000000161097824 */ /* 0x000fe400078e0209 */
[----:B------:R-:W-:-:S02]  /*6000*/  IMAD.SHL.U32 R93, R4, 0x100, RZ ;  /* 0x00000100045d7824 */ /* 0x000fc400078e00ff */
[----:B------:R-:W-:-:S03]  /*6010*/  IMAD.WIDE.U32 R90, R23, R12, R8 ;  /* 0x0000000c175a7225 */ /* 0x000fc600078e0008 */
[----:B------:R-:W-:Y:S02]  /*6020*/  IADD3 R8, P1, R93, R160, RZ ;  /* 0x000000a05d087210 */ /* 0x000fe40007f3e0ff */
[----:B------:R-:W-:Y:S02]  /*6030*/  IADD3 R5, R13, R91, RZ ;  /* 0x0000005b0d057210 */ /* 0x000fe40007ffe0ff */
[----:B------:R-:W-:Y:S01]  /*6040*/  LEA R4, P4, R90, R10, 0x1 ;  /* 0x0000000a5a047211 */ /* 0x000fe200078808ff */
[----:B------:R-:W-:-:S03]  /*6050*/  IMAD.X R9, R95, 0x1, R161, P1 ;  /* 0x000000015f097824 */ /* 0x000fc600008e06a1 */
[----:B------:R-:W-:Y:S01]  /*6060*/  LEA.HI.X R5, R90, R11, R5, 0x1, P4 ;  /* 0x0000000b5a057211 */ /* 0x000fe200020f0c05 */
[----:B--2---:R-:W-:-:S05]  /*6070*/  HADD2.F32 R15, -RZ, R154.H0_H0 ;  /* 0x2000009aff0f7230 */ /* 0x004fca0000004100 */
[----:B------:R-:W-:-:S04]  /*6080*/  FMUL R15, R15, R156 ;  /* 0x0000009c0f0f7220 */ /* 0x000fc80000400000 */
[----:B------:R-:W-:-:S05]  /*6090*/  FFMA R15, R24, R155, R15 ;  /* 0x0000009b180f7223 */ /* 0x000fca000000000f */
[----:B------:R-:W-:-:S05]  /*60a0*/  F2FP.F16.F32.PACK_AB R15, RZ, R15 ;  /* 0x0000000fff0f723e */ /* 0x000fca00000000ff */
[----:B------:R0:W-:Y:S01]  /*60b0*/  @P3 STG.E.U16 desc[UR36][R8.64], R15 ;  /* 0x0000000f08003986 */ /* 0x0001e2000c101524 */
[----:B------:R-:W-:Y:S05]  /*60c0*/  @!P2 BRA `(.L_x_159) ;  /* 0x000000000004a947 */ /* 0x000fea0003800000 */
[----:B------:R1:W5:Y:S02]  /*60d0*/  LDG.E.LTC128B.U16 R154, desc[UR36][R4.64+0x2] ;  /* 0x00000224049a7981 */ /* 0x000364000c1e1520 */
.L_x_159:
[----:B------:R-:W-:Y:S05]  /*60e0*/  BSYNC B1 ;  /* 0x0000000000017941 */ /* 0x000fea0003800000 */
.L_x_158:
[----:B0----5:R-:W-:Y:S01]  /*60f0*/  HADD2.F32 R15, -RZ, R154.H0_H0 ;  /* 0x2000009aff0f7230 */ /* 0x021fe20000004100 */
[----:B------:R-:W-:Y:S01]  /*6100*/  ISETP.GT.AND P1, PT, R3, 0x88, PT ;  /* 0x000000880300780c */ /* 0x000fe20003f24270 */
[----:B------:R-:W-:Y:S03]  /*6110*/  BSSY B1, `(.L_x_160) ;  /* 0x000000f000017945 */ /* 0x000fe60003800000 */
[----:B------:R-:W-:Y:S01]  /*6120*/  FMUL R24, R15, R156 ;  /* 0x0000009c0f187220 */ /* 0x000fe20000400000 */
[----:B------:R-:W-:Y:S01]  /*6130*/  IMAD.WIDE.U32 R14, R157, R14, R164 ;  /* 0x0000000e9d0e7225 */ /* 0x000fe200078e00a4 */
[----:B------:R-:W-:-:S03]  /*6140*/  ISETP.GT.AND P3, PT, R0, RZ, P1 ;  /* 0x000000ff0000720c */ /* 0x000fc60000f64270 */
[----:B------:R-:W-:Y:S01]  /*6150*/  FFMA R24, R25, R155, R24 ;  /* 0x0000009b19187223 */ /* 0x000fe20000000018 */
[----:B------:R-:W-:Y:S01]  /*6160*/  IMAD.IADD R97, R97, 0x1, R15 ;  /* 0x0000000161617824 */ /* 0x000fe200078e020f */
[-C--:B------:R-:W-:Y:S02]  /*6170*/  IADD3 R21, P5, R20, R14.reuse, RZ ;  /* 0x0000000e14157210 */ /* 0x080fe40007fbe0ff */
[----:B------:R-:W-:Y:S02]  /*6180*/  IADD3 R20, P4, R6, R14, RZ ;  /* 0x0000000e06147210 */ /* 0x000fe40007f9e0ff */
[----:B------:R-:W-:Y:S01]  /*6190*/  F2FP.F16.F32.PACK_AB R24, RZ, R24 ;  /* 0x00000018ff18723e */ /* 0x000fe200000000ff */
[----:B------:R-:W-:Y:S01]  /*61a0*/  IMAD.X R158, R97, 0x1, R159, P5 ;  /* 0x00000001619e7824 */ /* 0x000fe200028e069f */
[----:B------:R-:W-:-:S03]  /*61b0*/  LEA R14, P5, R21, R10, 0x1 ;  /* 0x0000000a150e7211 */ /* 0x000fc600078a08ff */
[----:B------:R0:W-:Y:S01]  /*61c0*/  @P2 STG.E.U16 desc[UR36][R8.64+0x2], R24 ;  /* 0x0000021808002986 */ /* 0x0001e2000c101524 */
[----:B------:R-:W-:Y:S01]  /*61d0*/  LEA.HI.X R15, R21, R11, R158, 0x1, P5 ;  /* 0x0000000b150f7211 */ /* 0x000fe200028f0c9e */
[----:B------:R-:W-:Y:S08]  /*61e0*/  @!P3 BRA `(.L_x_161) ;  /* 0x000000000004b947 */ /* 0x000ff00003800000 */
[----:B------:R2:W5:Y:S02]  /*61f0*/  LDG.E.LTC128B.U16 R154, desc[UR36][R14.64] ;  /* 0x000000240e9a7981 */ /* 0x000564000c1e1520 */
.L_x_161:
[----:B------:R-:W-:Y:S05]  /*6200*/  BSYNC B1 ;  /* 0x0000000000017941 */ /* 0x000fea0003800000 */
.L_x_160:
[----:B-----5:R-:W-:Y:S01]  /*6210*/  HADD2.F32 R3, -RZ, R154.H0_H0 ;  /* 0x2000009aff037230 */ /* 0x020fe20000004100 */
[----:B------:R-:W-:Y:S01]  /*6220*/  ISETP.GT.AND P2, PT, R0, 0x1, P1 ;  /* 0x000000010000780c */ /* 0x000fe20000f44270 */
[----:B------:R-:W-:Y:S01]  /*6230*/  IMAD.X R21, R7, 0x1, R97, P4 ;  /* 0x0000000107157824 */ /* 0x000fe200020e0661 */
[----:B------:R-:W-:Y:S01]  /*6240*/  IADD3 R6, P4, R8, R167, RZ ;  /* 0x000000a708067210 */ /* 0x000fe20007f9e0ff */
[----:B------:R-:W-:Y:S01]  /*6250*/  BSSY B1, `(.L_x_162) ;  /* 0x000000c000017945 */ /* 0x000fe20003800000 */
[----:B------:R-:W-:Y:S01]  /*6260*/  FMUL R3, R3, R156 ;  /* 0x0000009c03037220 */ /* 0x000fe20000400000 */
[----:B--2---:R-:W-:-:S04]  /*6270*/  IMAD.WIDE.U32 R14, R23, R12, R20 ;  /* 0x0000000c170e7225 */ /* 0x004fc800078e0014 */
[----:B------:R-:W-:Y:S01]  /*6280*/  FFMA R3, R26, R155, R3 ;  /* 0x0000009b1a037223 */ /* 0x000fe20000000003 */
[----:B------:R-:W-:Y:S01]  /*6290*/  IMAD.X R7, R9, 0x1, R169, P4 ;  /* 0x0000000109077824 */ /* 0x000fe200020e06a9 */
[----:B------:R-:W-:Y:S01]  /*62a0*/  LEA R10, P5, R14, R10, 0x1 ;  /* 0x0000000a0e0a7211 */ /* 0x000fe200078a08ff */
[----:B------:R-:W-:Y:S02]  /*62b0*/  IMAD.IADD R13, R13, 0x1, R15 ;  /* 0x000000010d0d7824 */ /* 0x000fe400078e020f */
[----:B------:R-:W-:-:S03]  /*62c0*/  F2FP.F16.F32.PACK_AB R3, RZ, R3 ;  /* 0x00000003ff03723e */ /* 0x000fc600000000ff */
[----:B------:R-:W-:Y:S02]  /*62d0*/  LEA.HI.X R11, R14, R11, R13, 0x1, P5 ;  /* 0x0000000b0e0b7211 */ /* 0x000fe400028f0c0d */
[----:B------:R2:W-:Y:S01]  /*62e0*/  @P3 STG.E.U16 desc[UR36][R6.64], R3 ;  /* 0x0000000306003986 */ /* 0x0005e2000c101524 */
[----:B------:R-:W-:Y:S05]  /*62f0*/  @!P2 BRA `(.L_x_163) ;  /* 0x000000000004a947 */ /* 0x000fea0003800000 */
[----:B------:R0:W5:Y:S02]  /*6300*/  LDG.E.LTC128B.U16 R154, desc[UR36][R10.64+0x2] ;  /* 0x000002240a9a7981 */ /* 0x000164000c1e1520 */
.L_x_163:
[----:B------:R-:W-:Y:S05]  /*6310*/  BSYNC B1 ;  /* 0x0000000000017941 */ /* 0x000fea0003800000 */
.L_x_162:
[----:B--2--5:R-:W-:Y:S01]  /*6320*/  HADD2.F32 R3, -RZ, R154.H0_H0 ;  /* 0x2000009aff037230 */ /* 0x024fe20000004100 */
[----:B------:R-:W-:Y:S01]  /*6330*/  ISETP.GT.AND P3, PT, R0, 0x8, P0 ;  /* 0x000000080000780c */ /* 0x000fe20000764270 */
[----:B------:R-:W-:Y:S03]  /*6340*/  BSSY B1, `(.L_x_164) ;  /* 0x0000007000017945 */ /* 0x000fe60003800000 */
[----:B------:R-:W-:-:S04]  /*6350*/  FMUL R12, R3, R156 ;  /* 0x0000009c030c7220 */ /* 0x000fc80000400000 */
[----:B------:R-:W-:-:S05]  /*6360*/  FFMA R12, R27, R155, R12 ;  /* 0x0000009b1b0c7223 */ /* 0x000fca000000000c */
[----:B------:R-:W-:-:S05]  /*6370*/  F2FP.F16.F32.PACK_AB R12, RZ, R12 ;  /* 0x0000000cff0c723e */ /* 0x000fca00000000ff */
[----:B------:R2:W-:Y:S01]  /*6380*/  @P2 STG.E.U16 desc[UR36][R6.64+0x2], R12 ;  /* 0x0000020c06002986 */ /* 0x0005e2000c101524 */
[----:B------:R-:W-:Y:S05]  /*6390*/  @!P3 BRA `(.L_x_165) ;  /* 0x000000000004b947 */ /* 0x000fea0003800000 */
[----:B------:R0:W5:Y:S02]  /*63a0*/  LDG.E.LTC128B.U16 R154, desc[UR36][R4.64+0x10] ;  /* 0x00001024049a7981 */ /* 0x000164000c1e1520 */
.L_x_165:
[----:B------:R-:W-:Y:S05]  /*63b0*/  BSYNC B1 ;  /* 0x0000000000017941 */ /* 0x000fea0003800000 */
.L_x_164:
[----:B-----5:R-:W-:Y:S01]  /*63c0*/  HADD2.F32 R3, -RZ, R154.H0_H0 ;  /* 0x2000009aff037230 */ /* 0x020fe20000004100 */
[----:B--2---:R-:W-:Y:S01]  /*63d0*/  MOV R7, R9 ;  /* 0x0000000900077202 */ /* 0x004fe20000000f00 */
[----:B------:R-:W-:Y:S01]  /*63e0*/  IMAD.MOV.U32 R6, RZ, RZ, R8 ;  /* 0x000000ffff067224 */ /* 0x000fe200078e0008 */
[----:B------:R-:W-:Y:S01]  /*63f0*/  ISETP.GT.AND P2, PT, R0, 0x9, P0 ;  /* 0x000000090000780c */ /* 0x000fe20000744270 */
[----:B------:R-:W-:Y:S01]  /*6400*/  BSSY B1, `(.L_x_166) ;  /* 0x0000007000017945 */ /* 0x000fe20003800000 */
[----:B------:R-:W-:-:S04]  /*6410*/  FMUL R3, R3, R156 ;  /* 0x0000009c03037220 */ /* 0x000fc80000400000 */
[----:B------:R-:W-:-:S05]  /*6420*/  FFMA R3, R28, R155, R3 ;  /* 0x0000009b1c037223 */ /* 0x000fca0000000003 */
[----:B------:R-:W-:-:S05]  /*6430*/  F2FP.F16.F32.PACK_AB R3, RZ, R3 ;  /* 0x00000003ff03723e */ /* 0x000fca00000000ff */
[----:B------:R2:W-:Y:S01]  /*6440*/  @P3 STG.E.U16 desc[UR36][R6.64+0x10], R3 ;  /* 0x0000100306003986 */ /* 0x0005e2000c101524 */
[----:B------:R-:W-:Y:S05]  /*6450*/  @!P2 BRA `(.L_x_167) ;  /* 0x000000000004a947 */ /* 0x000fea0003800000 */
[----:B------:R0:W5:Y:S02]  /*6460*/  LDG.E.LTC128B.U16 R154, desc[UR36][R4.64+0x12] ;  /* 0x00001224049a7981 */ /* 0x000164000c1e1520 */
.L_x_167:
[----:B------:R-:W-:Y:S05]  /*6470*/  BSYNC B1 ;  /* 0x0000000000017941 */ /* 0x000fea0003800000 */
.L_x_166:
        /* <DEDUP_REMOVED lines=9> */
.L_x_169:
[----:B------:R-:W-:Y:S05]  /*6510*/  BSYNC B1 ;  /* 0x0000000000017941 */ /* 0x000fea0003800000 */
.L_x_168:
[----:B-----5:R-:W-:Y:S01]  /*6520*/  HADD2.F32 R3, -RZ, R154.H0_H0 ;  /* 0x2000009aff037230 */ /* 0x020fe20000004100 */
[----:B0-----:R-:W-:Y:S01]  /*6530*/  IADD3 R8, P3, R167, R8, RZ ;  /* 0x00000008a7087210 */ /* 0x001fe20007f7e0ff */
[----:B------:R-:W-:Y:S01]  /*6540*/  BSSY B1, `(.L_x_170) ;  /* 0x0000009000017945 */ /* 0x000fe20003800000 */
[----:B------:R-:W-:Y:S02]  /*6550*/  ISETP.GT.AND P2, PT, R0, 0x9, P1 ;  /* 0x000000090000780c */ /* 0x000fe40000f44270 */
[----:B------:R-:W-:Y:S01]  /*6560*/  FMUL R3, R3, R156 ;  /* 0x0000009c03037220 */ /* 0x000fe20000400000 */
[----:B------:R-:W-:-:S03]  /*6570*/  IMAD.X R9, R169, 0x1, R9, P3 ;  /* 0x00000001a9097824 */ /* 0x000fc600018e0609 */
[----:B------:R-:W-:-:S05]  /*6580*/  FFMA R3, R30, R155, R3 ;  /* 0x0000009b1e037223 */ /* 0x000fca0000000003 */
[----:B------:R-:W-:-:S05]  /*6590*/  F2FP.F16.F32.PACK_AB R3, RZ, R3 ;  /* 0x00000003ff03723e */ /* 0x000fca00000000ff */
[----:B------:R0:W-:Y:S01]  /*65a0*/  @P4 STG.E.U16 desc[UR36][R8.64+0x10], R3 ;  /* 0x0000100308004986 */ /* 0x0001e2000c101524 */
[----:B------:R-:W-:Y:S05]  /*65b0*/  @!P2 BRA `(.L_x_171) ;  /* 0x000000000004a947 */ /* 0x000fea0003800000 */
[----:B------:R0:W5:Y:S02]  /*65c0*/  LDG.E.LTC128B.U16 R154, desc[UR36][R10.64+0x12] ;  /* 0x000012240a9a7981 */ /* 0x000164000c1e1520 */
.L_x_171:
[----:B------:R-:W-:Y:S05]  /*65d0*/  BSYNC B1 ;  /* 0x0000000000017941 */ /* 0x000fea0003800000 */
.L_x_170:
[----:B0----5:R-:W-:Y:S01]  /*65e0*/  HADD2.F32 R3, -RZ, R154.H0_H0 ;  /* 0x2000009aff037230 */ /* 0x021fe20000004100 */
[----:B------:R-:W-:Y:S01]  /*65f0*/  ISETP.GT.AND P3, PT, R0, 0x10, P0 ;  /* 0x000000100000780c */ /* 0x000fe20000764270 */
[----:B------:R-:W-:Y:S03]  /*6600*/  BSSY B1, `(.L_x_172) ;  /* 0x0000009000017945 */ /* 0x000fe60003800000 */
[----:B------:R-:W-:-:S04]  /*6610*/  FMUL R8, R3, R156 ;  /* 0x0000009c03087220 */ /* 0x000fc80000400000 */
[----:B------:R-:W-:Y:S01]  /*6620*/  FFMA R31, R31, R155, R8 ;  /* 0x0000009b1f1f7223 */ /* 0x000fe20000000008 */
[----:B------:R-:W-:-:S04]  /*6630*/  IADD3 R8, P4, P5, R167, R160, R93 ;  /* 0x000000a0a7087210 */ /* 0x000fc80007d9e05d */
[----:B------:R-:W-:Y:S02]  /*6640*/  F2FP.F16.F32.PACK_AB R31, RZ, R31 ;  /* 0x0000001fff1f723e */ /* 0x000fe400000000ff */
[----:B------:R-:W-:-:S05]  /*6650*/  IADD3.X R9, R169, R161, R95, P4, P5 ;  /* 0x000000a1a9097210 */ /* 0x000fca00027ea45f */
[----:B------:R0:W-:Y:S01]  /*6660*/  @P2 STG.E.U16 desc[UR36][R8.64+0x12], R31 ;  /* 0x0000121f08002986 */ /* 0x0001e2000c101524 */
[----:B------:R-:W-:Y:S05]  /*6670*/  @!P3 BRA `(.L_x_173) ;  /* 0x000000000004b947 */ /* 0x000fea0003800000 */
[----:B------:R0:W5:Y:S02]  /*6680*/  LDG.E.LTC128B.U16 R154, desc[UR36][R4.64+0x20] ;  /* 0x00002024049a7981 */ /* 0x000164000c1e1520 */
.L_x_173:
[----:B------:R-:W-:Y:S05]  /*6690*/  BSYNC B1 ;  /* 0x0000000000017941 */ /* 0x000fea0003800000 */
.L_x_172:
[----:B-----5:R-:W-:Y:S01]  /*66a0*/  HADD2.F32 R3, -RZ, R154.H0_H0 ;  /* 0x2000009aff037230 */ /* 0x020fe20000004100 */
        /* <DEDUP_REMOVED lines=8> */
.L_x_175:
[----:B------:R-:W-:Y:S05]  /*6730*/  BSYNC B1 ;  /* 0x0000000000017941 */ /* 0x000fea0003800000 */
.L_x_174:
[----:B0----5:R-:W-:Y:S01]  /*6740*/  HADD2.F32 R3, -RZ, R154.H0_H0 ;  /* 0x2000009aff037230 */ /* 0x021fe20000004100 */
[----:B------:R-:W-:Y:S01]  /*6750*/  ISETP.GT.AND P3, PT, R0, 0x10, P1 ;  /* 0x000000100000780c */ /* 0x000fe20000f64270 */
[----:B------:R-:W-:Y:S03]  /*6760*/  BSSY B1, `(.L_x_176) ;  /* 0x0000007000017945 */ /* 0x000fe60003800000 */
[----:B--2---:R-:W-:-:S04]  /*6770*/  FMUL R12, R3, R156 ;  /* 0x0000009c030c7220 */ /* 0x004fc80000400000 */
[----:B------:R-:W-:-:S05]  /*6780*/  FFMA R12, R33, R155, R12 ;  /* 0x0000009b210c7223 */ /* 0x000fca000000000c */
[----:B------:R-:W-:-:S05]  /*6790*/  F2FP.F16.F32.PACK_AB R12, RZ, R12 ;  /* 0x0000000cff0c723e */ /* 0x000fca00000000ff */
[----:B------:R0:W-:Y:S01]  /*67a0*/  @P2 STG.E.U16 desc[UR36][R6.64+0x22], R12 ;  /* 0x0000220c06002986 */ /* 0x0001e2000c101524 */
[----:B------:R-:W-:Y:S05]  /*67b0*/  @!P3 BRA `(.L_x_177) ;  /* 0x000000000004b947 */ /* 0x000fea0003800000 */
[----:B------:R2:W5:Y:S02]  /*67c0*/  LDG.E.LTC128B.U16 R154, desc[UR36][R10.64+0x20] ;  /* 0x000020240a9a7981 */ /* 0x000564000c1e1520 */
.L_x_177:
[----:B------:R-:W-:Y:S05]  /*67d0*/  BSYNC B1 ;  /* 0x0000000000017941 */ /* 0x000fea0003800000 */
.L_x_176:
        /* <DEDUP_REMOVED lines=9> */
.L_x_179:
[----:B------:R-:W-:Y:S05]  /*6870*/  BSYNC B1 ;  /* 0x0000000000017941 */ /* 0x000fea0003800000 */
.L_x_178:
[----:B0----5:R-:W-:Y:S01]  /*6880*/  HADD2.F32 R3, -RZ, R154.H0_H0 ;  /* 0x2000009aff037230 */ /* 0x021fe20000004100 */
        /* <DEDUP_REMOVED lines=8> */
.L_x_181:
[----:B------:R-:W-:Y:S05]  /*6910*/  BSYNC B1 ;  /* 0x0000000000017941 */ /* 0x000fea0003800000 */
.L_x_180:
        /* <DEDUP_REMOVED lines=9> */
.L_x_183:
[----:B------:R-:W-:Y:S05]  /*69b0*/  BSYNC B1 ;  /* 0x0000000000017941 */ /* 0x000fea0003800000 */
.L_x_182:
        /* <DEDUP_REMOVED lines=9> */
.L_x_185:
[----:B------:R-:W-:Y:S05]  /*6a50*/  BSYNC B1 ;  /* 0x0000000000017941 */ /* 0x000fea0003800000 */
.L_x_184:
        /* <DEDUP_REMOVED lines=9> */
.L_x_187:
[----:B------:R-:W-:Y:S05]  /*6af0*/  BSYNC B1 ;  /* 0x0000000000017941 */ /* 0x000fea0003800000 */
.L_x_186:
        /* <DEDUP_REMOVED lines=9> */
.L_x_189:
[----:B------:R-:W-:Y:S05]  /*6b90*/  BSYNC B1 ;  /* 0x0000000000017941 */ /* 0x000fea0003800000 */
.L_x_188:
        /* <DEDUP_REMOVED lines=9> */
.L_x_191:
[----:B------:R-:W-:Y:S05]  /*6c30*/  BSYNC B1 ;  /* 0x0000000000017941 */ /* 0x000fea0003800000 */
.L_x_190:
        /* <DEDUP_REMOVED lines=9> */
.L_x_193:
[----:B------:R-:W-:Y:S05]  /*6cd0*/  BSYNC B1 ;  /* 0x0000000000017941 */ /* 0x000fea0003800000 */
.L_x_192:
        /* <DEDUP_REMOVED lines=9> */
.L_x_195:
[----:B------:R-:W-:Y:S05]  /*6d70*/  BSYNC B1 ;  /* 0x0000000000017941 */ /* 0x000fea0003800000 */
.L_x_194:
        /* <DEDUP_REMOVED lines=9> */
.L_x_197:
[----:B------:R-:W-:Y:S05]  /*6e10*/  BSYNC B1 ;  /* 0x0000000000017941 */ /* 0x000fea0003800000 */
.L_x_196:
        /* <DEDUP_REMOVED lines=9> */
.L_x_199:
[----:B------:R-:W-:Y:S05]  /*6eb0*/  BSYNC B1 ;  /* 0x0000000000017941 */ /* 0x000fea0003800000 */
.L_x_198:
        /* <DEDUP_REMOVED lines=9> */
.L_x_201:
[----:B------:R-:W-:Y:S05]  /*6f50*/  BSYNC B1 ;  /* 0x0000000000017941 */ /* 0x000fea0003800000 */
.L_x_200:
        /* <DEDUP_REMOVED lines=9> */
.L_x_203:
[----:B------:R-:W-:Y:S05]  /*6ff0*/  BSYNC B1 ;  /* 0x0000000000017941 */ /* 0x000fea0003800000 */
.L_x_202:
        /* <DEDUP_REMOVED lines=9> */
.L_x_205:
[----:B------:R-:W-:Y:S05]  /*7090*/  BSYNC B1 ;  /* 0x0000000000017941 */ /* 0x000fea0003800000 */
.L_x_204:
        /* <DEDUP_REMOVED lines=9> */
.L_x_207:
[----:B------:R-:W-:Y:S05]  /*7130*/  BSYNC B1 ;  /* 0x0000000000017941 */ /* 0x000fea0003800000 */
.L_x_206:
        /* <DEDUP_REMOVED lines=9> */
.L_x_209:
[----:B------:R-:W-:Y:S05]  /*71d0*/  BSYNC B1 ;  /* 0x0000000000017941 */ /* 0x000fea0003800000 */
.L_x_208:
        /* <DEDUP_REMOVED lines=9> */
.L_x_211:
[----:B------:R-:W-:Y:S05]  /*7270*/  BSYNC B1 ;  /* 0x0000000000017941 */ /* 0x000fea0003800000 */
.L_x_210:
        /* <DEDUP_REMOVED lines=9> */
.L_x_213:
[----:B------:R-:W-:Y:S05]  /*7310*/  BSYNC B1 ;  /* 0x0000000000017941 */ /* 0x000fea0003800000 */
.L_x_212:
        /* <DEDUP_REMOVED lines=9> */
.L_x_215:
[----:B------:R-:W-:Y:S05]  /*73b0*/  BSYNC B1 ;  /* 0x0000000000017941 */ /* 0x000fea0003800000 */
.L_x_214:
        /* <DEDUP_REMOVED lines=9> */
.L_x_217:
[----:B------:R-:W-:Y:S05]  /*7450*/  BSYNC B1 ;  /* 0x0000000000017941 */ /* 0x000fea0003800000 */
.L_x_216:
        /* <DEDUP_REMOVED lines=9> */
.L_x_219:
[----:B------:R-:W-:Y:S05]  /*74f0*/  BSYNC B1 ;  /* 0x0000000000017941 */ /* 0x000fea0003800000 */
.L_x_218:
        /* <DEDUP_REMOVED lines=9> */
.L_x_221:
[----:B------:R-:W-:Y:S05]  /*7590*/  BSYNC B1 ;  /* 0x0000000000017941 */ /* 0x000fea0003800000 */
.L_x_220:
        /* <DEDUP_REMOVED lines=9> */
.L_x_223:
[----:B------:R-:W-:Y:S05]  /*7630*/  BSYNC B1 ;  /* 0x0000000000017941 */ /* 0x000fea0003800000 */
.L_x_222:
        /* <DEDUP_REMOVED lines=9> */
.L_x_225:
[----:B------:R-:W-:Y:S05]  /*76d0*/  BSYNC B1 ;  /* 0x0000000000017941 */ /* 0x000fea0003800000 */
.L_x_224:
        /* <DEDUP_REMOVED lines=9> */
.L_x_227:
[----:B------:R-:W-:Y:S05]  /*7770*/  BSYNC B1 ;  /* 0x0000000000017941 */ /* 0x000fea0003800000 */
.L_x_226:
        /* <DEDUP_REMOVED lines=9> */
.L_x_229:
[----:B------:R-:W-:Y:S05]  /*7810*/  BSYNC B1 ;  /* 0x0000000000017941 */ /* 0x000fea0003800000 */
.L_x_228:
        /* <DEDUP_REMOVED lines=9> */
.L_x_231:
[----:B------:R-:W-:Y:S05]  /*78b0*/  BSYNC B1 ;  /* 0x0000000000017941 */ /* 0x000fea0003800000 */
.L_x_230:
        /* <DEDUP_REMOVED lines=9> */
.L_x_233:
[----:B------:R-:W-:Y:S05]  /*7950*/  BSYNC B1 ;  /* 0x0000000000017941 */ /* 0x000fea0003800000 */
.L_x_232:
        /* <DEDUP_REMOVED lines=9> */
.L_x_235:
[----:B------:R-:W-:Y:S05]  /*79f0*/  BSYNC B1 ;  /* 0x0000000000017941 */ /* 0x000fea0003800000 */
.L_x_234:
        /* <DEDUP_REMOVED lines=9> */
.L_x_237:
[----:B------:R-:W-:Y:S05]  /*7a90*/  BSYNC B1 ;  /* 0x0000000000017941 */ /* 0x000fea0003800000 */
.L_x_236:
        /* <DEDUP_REMOVED lines=9> */
.L_x_239:
[----:B------:R-:W-:Y:S05]  /*7b30*/  BSYNC B1 ;  /* 0x0000000000017941 */ /* 0x000fea0003800000 */
.L_x_238:
        /* <DEDUP_REMOVED lines=9> */
.L_x_241:
[----:B------:R-:W-:Y:S05]  /*7bd0*/  BSYNC B1 ;  /* 0x0000000000017941 */ /* 0x000fea0003800000 */
.L_x_240:
        /* <DEDUP_REMOVED lines=9> */
.L_x_243:
[----:B------:R-:W-:Y:S05]  /*7c70*/  BSYNC B1 ;  /* 0x0000000000017941 */ /* 0x000fea0003800000 */
.L_x_242:
        /* <DEDUP_REMOVED lines=9> */
.L_x_245:
[----:B------:R-:W-:Y:S05]  /*7d10*/  BSYNC B1 ;  /* 0x0000000000017941 */ /* 0x000fea0003800000 */
.L_x_244:
        /* <DEDUP_REMOVED lines=9> */
.L_x_247:
[----:B------:R-:W-:Y:S05]  /*7db0*/  BSYNC B1 ;  /* 0x0000000000017941 */ /* 0x000fea0003800000 */
.L_x_246:
        /* <DEDUP_REMOVED lines=9> */
.L_x_249:
[----:B------:R-:W-:Y:S05]  /*7e50*/  BSYNC B1 ;  /* 0x0000000000017941 */ /* 0x000fea0003800000 */
.L_x_248:
        /* <DEDUP_REMOVED lines=9> */
.L_x_251:
[----:B------:R-:W-:Y:S05]  /*7ef0*/  BSYNC B1 ;  /* 0x0000000000017941 */ /* 0x000fea0003800000 */
.L_x_250:
        /* <DEDUP_REMOVED lines=9> */
.L_x_253:
[----:B------:R-:W-:Y:S05]  /*7f90*/  BSYNC B1 ;  /* 0x0000000000017941 */ /* 0x000fea0003800000 */
.L_x_252:
        /* <DEDUP_REMOVED lines=9> */
.L_x_255:
[----:B------:R-:W-:Y:S05]  /*8030*/  BSYNC B1 ;  /* 0x0000000000017941 */ /* 0x000fea0003800000 */
.L_x_254:
        /* <DEDUP_REMOVED lines=9> */
.L_x_257:
[----:B------:R-:W-:Y:S05]  /*80d0*/  BSYNC B1 ;  /* 0x0000000000017941 */ /* 0x000fea0003800000 */
.L_x_256:
        /* <DEDUP_REMOVED lines=9> */
.L_x_259:
[----:B------:R-:W-:Y:S05]  /*8170*/  BSYNC B1 ;  /* 0x0000000000017941 */ /* 0x000fea0003800000 */
.L_x_258:
        /* <DEDUP_REMOVED lines=9> */
.L_x_261:
[----:B------:R-:W-:Y:S05]  /*8210*/  BSYNC B1 ;  /* 0x0000000000017941 */ /* 0x000fea0003800000 */
.L_x_260:
        /* <DEDUP_REMOVED lines=9> */
.L_x_263:
[----:B------:R-:W-:Y:S05]  /*82b0*/  BSYNC B1 ;  /* 0x0000000000017941 */ /* 0x000fea0003800000 */
.L_x_262:
        /* <DEDUP_REMOVED lines=9> */
.L_x_265:
[----:B------:R-:W-:Y:S05]  /*8350*/  BSYNC B1 ;  /* 0x0000000000017941 */ /* 0x000fea0003800000 */
.L_x_264:
        /* <DEDUP_REMOVED lines=9> */
.L_x_267:
[----:B------:R-:W-:Y:S05]  /*83f0*/  BSYNC B1 ;  /* 0x0000000000017941 */ /* 0x000fea0003800000 */
.L_x_266:
        /* <DEDUP_REMOVED lines=9> */
.L_x_269:
[----:B------:R-:W-:Y:S05]  /*8490*/  BSYNC B1 ;  /* 0x0000000000017941 */ /* 0x000fea0003800000 */
.L_x_268:
        /* <DEDUP_REMOVED lines=9> */
.L_x_271:
[----:B------:R-:W-:Y:S05]  /*8530*/  BSYNC B1 ;  /* 0x0000000000017941 */ /* 0x000fea0003800000 */
.L_x_270:
        /* <DEDUP_REMOVED lines=9> */
.L_x_273:
[----:B------:R-:W-:Y:S05]  /*85d0*/  BSYNC B1 ;  /* 0x0000000000017941 */ /* 0x000fea0003800000 */
.L_x_272:
        /* <DEDUP_REMOVED lines=9> */
.L_x_275:
[----:B------:R-:W-:Y:S05]  /*8670*/  BSYNC B1 ;  /* 0x0000000000017941 */ /* 0x000fea0003800000 */
.L_x_274:
        /* <DEDUP_REMOVED lines=9> */
.L_x_277:
[----:B------:R-:W-:Y:S05]  /*8710*/  BSYNC B1 ;  /* 0x0000000000017941 */ /* 0x000fea0003800000 */
.L_x_276:
        /* <DEDUP_REMOVED lines=9> */
.L_x_279:
[----:B------:R-:W-:Y:S05]  /*87b0*/  BSYNC B1 ;  /* 0x0000000000017941 */ /* 0x000fea0003800000 */
.L_x_278:
[----:B0----5:R-:W-:Y:S01]  /*87c0*/  HADD2.F32 R3, -RZ, R154.H0_H0 ;  /* 0x2000009aff037230 */ /* 0x021fe20000004100 */
[----:B------:R-:W-:Y:S01]  /*87d0*/  ISETP.GT.AND P2, PT, R0, 0x78, P1 ;  /* 0x000000780000780c */ /* 0x000fe20000f44270 */
[----:B------:R-:W-:Y:S03]  /*87e0*/  BSSY B1, `(.L_x_280) ;  /* 0x0000007000017945 */ /* 0x000fe60003800000 */
[----:B-1----:R-:W-:-:S04]  /*87f0*/  FMUL R4, R3, R156 ;  /* 0x0000009c03047220 */ /* 0x002fc80000400000 */
[----:B------:R-:W-:-:S05]  /*8800*/  FFMA R4, R85, R155, R4 ;  /* 0x0000009b55047223 */ /* 0x000fca0000000004 */
[----:B------:R-:W-:-:S05]  /*8810*/  F2FP.F16.F32.PACK_AB R4, RZ, R4 ;  /* 0x00000004ff04723e */ /* 0x000fca00000000ff */
[----:B------:R0:W-:Y:S01]  /*8820*/  @P0 STG.E.U16 desc[UR36][R6.64+0xf2], R4 ;  /* 0x0000f20406000986 */ /* 0x0001e2000c101524 */
[----:B------:R-:W-:Y:S05]  /*8830*/  @!P2 BRA `(.L_x_281) ;  /* 0x000000000004a947 */ /* 0x000fea0003800000 */
[----:B------:R1:W5:Y:S02]  /*8840*/  LDG.E.LTC128B.U16 R154, desc[UR36][R10.64+0xf0] ;  /* 0x0000f0240a9a7981 */ /* 0x000364000c1e1520 */
.L_x_281:
[----:B------:R-:W-:Y:S05]  /*8850*/  BSYNC B1 ;  /* 0x0000000000017941 */ /* 0x000fea0003800000 */
.L_x_280:
[----:B-----5:R-:W-:Y:S01]  /*8860*/  HADD2.F32 R3, -RZ, R154.H0_H0 ;  /* 0x2000009aff037230 */ /* 0x020fe20000004100 */
[----:B------:R-:W-:Y:S01]  /*8870*/  ISETP.GT.AND P1, PT, R0, 0x79, P1 ;  /* 0x000000790000780c */ /* 0x000fe20000f24270 */
[----:B0-----:R-:W-:Y:S01]  /*8880*/  @P2 IMAD.MOV.U32 R4, RZ, RZ, R8 ;  /* 0x000000ffff042224 */ /* 0x001fe200078e0008 */
[----:B------:R-:W-:Y:S01]  /*8890*/  BSSY B1, `(.L_x_282) ;  /* 0x0000008000017945 */ /* 0x000fe20003800000 */
[----:B------:R-:W-:Y:S02]  /*88a0*/  @P2 IMAD.MOV.U32 R5, RZ, RZ, R9 ;  /* 0x000000ffff052224 */ /* 0x000fe400078e0009 */
[----:B------:R-:W-:-:S04]  /*88b0*/  FMUL R3, R3, R156 ;  /* 0x0000009c03037220 */ /* 0x000fc80000400000 */
[----:B------:R-:W-:-:S05]  /*88c0*/  FFMA R3, R86, R155, R3 ;  /* 0x0000009b56037223 */ /* 0x000fca0000000003 */
[----:B------:R-:W-:-:S05]  /*88d0*/  F2FP.F16.F32.PACK_AB R3, RZ, R3 ;  /* 0x00000003ff03723e */ /* 0x000fca00000000ff */
[----:B------:R0:W-:Y:S01]  /*88e0*/  @P2 STG.E.U16 desc[UR36][R4.64+0xf0], R3 ;  /* 0x0000f00304002986 */ /* 0x0001e2000c101524 */
[----:B------:R-:W-:Y:S05]  /*88f0*/  @!P1 BRA `(.L_x_283) ;  /* 0x0000000000049947 */ /* 0x000fea0003800000 */
[----:B------:R0:W5:Y:S02]  /*8900*/  LDG.E.LTC128B.U16 R154, desc[UR36][R10.64+0xf2] ;  /* 0x0000f2240a9a7981 */ /* 0x000164000c1e1520 */
.L_x_283:
[----:B------:R-:W-:Y:S05]  /*8910*/  BSYNC B1 ;  /* 0x0000000000017941 */ /* 0x000fea0003800000 */
.L_x_282:
[----:B------:R-:W-:Y:S05]  /*8920*/  @!P1 BRA `(.L_x_284) ;  /* 0x00000024004c9947 */ /* 0x000fea0003800000 */
[----:B0----5:R-:W-:-:S05]  /*8930*/  HADD2.F32 R3, -RZ, R154.H0_H0 ;  /* 0x2000009aff037230 */ /* 0x021fca0000004100 */
[----:B------:R-:W-:-:S04]  /*8940*/  FMUL R0, R3, R156 ;  /* 0x0000009c03007220 */ /* 0x000fc80000400000 */
[----:B------:R-:W-:-:S05]  /*8950*/  FFMA R0, R87, R155, R0 ;  /* 0x0000009b57007223 */ /* 0x000fca0000000000 */
[----:B------:R-:W-:-:S05]  /*8960*/  F2FP.F16.F32.PACK_AB R0, RZ, R0 ;  /* 0x00000000ff00723e */ /* 0x000fca00000000ff */
[----:B------:R0:W-:Y:S01]  /*8970*/  STG.E.U16 desc[UR36][R8.64+0xf2], R0 ;  /* 0x0000f20008007986 */ /* 0x0001e2000c101524 */
[----:B------:R-:W-:Y:S05]  /*8980*/  BRA `(.L_x_284) ;  /* 0x0000002400347947 */ /* 0x000fea0003800000 */
.L_x_33:
[----:B------:R-:W-:Y:S01]  /*8990*/  ULDC.64 UR4, c[0x0][0x5c0] ;  /* 0x0001700000047ab9 */ /* 0x000fe20000000a00 */
[-C--:B------:R-:W-:Y:S01]  /*89a0*/  FMUL R88, R88, R155.reuse ;  /* 0x0000009b58587220 */ /* 0x080fe20000400000 */
[----:B------:R-:W-:Y:S01]  /*89b0*/  LEA R6, P0, R168, UR4, 0x1 ;  /* 0x00000004a8067c11 */ /* 0x000fe2000f8008ff */
[----:B------:R-:W-:Y:S01]  /*89c0*/  IMAD.SHL.U32 R11, R4, 0x10, RZ ;  /* 0x00000010040b7824 */ /* 0x000fe200078e00ff */
[----:B------:R-:W-:Y:S01]  /*89d0*/  ISETP.GT.AND P2, PT, R0, 0x1, P3 ;  /* 0x000000010000780c */ /* 0x000fe20001f44270 */
[-C--:B------:R-:W-:Y:S01]  /*89e0*/  FMUL R89, R89, R155.reuse ;  /* 0x0000009b59597220 */ /* 0x080fe20000400000 */
[----:B------:R-:W-:Y:S01]  /*89f0*/  LEA.HI.X R7, R168, UR5, R167, 0x1, P0 ;  /* 0x00000005a8077c11 */ /* 0x000fe200080f0ca7 */
[-C--:B------:R-:W-:Y:S01]  /*8a00*/  FMUL R90, R90, R155.reuse ;  /* 0x0000009b5a5a7220 */ /* 0x080fe20000400000 */
[----:B------:R-:W-:Y:S01]  /*8a10*/  ISETP.GT.AND P0, PT, R3, 0x8, PT ;  /* 0x000000080300780c */ /* 0x000fe20003f04270 */
[-C--:B------:R-:W-:Y:S01]  /*8a20*/  FMUL R91, R91, R155.reuse ;  /* 0x0000009b5b5b7220 */ /* 0x080fe20000400000 */
[----:B------:R-:W-:Y:S01]  /*8a30*/  F2FP.F16.F32.PACK_AB R88, RZ, R88 ;  /* 0x00000058ff58723e */ /* 0x000fe200000000ff */
[-C--:B------:R-:W-:Y:S01]  /*8a40*/  FMUL R92, R92, R155.reuse ;  /* 0x0000009b5c5c7220 */ /* 0x080fe20000400000 */
[----:B------:R-:W-:Y:S01]  /*8a50*/  ISETP.GT.AND P4, PT, R0, RZ, P0 ;  /* 0x000000ff0000720c */ /* 0x000fe20000784270 */
[-C--:B------:R-:W-:Y:S01]  /*8a60*/  FMUL R93, R93, R155.reuse ;  /* 0x0000009b5d5d7220 */ /* 0x080fe20000400000 */
[----:B------:R-:W-:Y:S01]  /*8a70*/  SHF.L.U64.HI R9, R4, 0x4, R5 ;  /* 0x0000000404097819 */ /* 0x000fe20000010205 */
[----:B------:R-:W-:Y:S01]  /*8a80*/  @P1 STG.E.U16 desc[UR36][R6.64], R88 ;  /* 0x0000005806001986 */ /* 0x000fe2000c101524 */
[----:B------:R-:W-:Y:S01]  /*8a90*/  IADD3 R12, P5, R11, R6, RZ ;  /* 0x000000060b0c7210 */ /* 0x000fe20007fbe0ff */
[-C--:B------:R-:W-:Y:S01]  /*8aa0*/  FMUL R94, R94, R155.reuse ;  /* 0x0000009b5e5e7220 */ /* 0x080fe20000400000 */
[----:B------:R-:W-:Y:S01]  /*8ab0*/  ISETP.GT.AND P1, PT, R0, 0x1, P0 ;  /* 0x000000010000780c */ /* 0x000fe20000724270 */
[----:B------:R-:W-:Y:S01]  /*8ac0*/  FMUL R95, R95, R155 ;  /* 0x0000009b5f5f7220 */ /* 0x000fe20000400000 */
[----:B------:R-:W-:Y:S01]  /*8ad0*/  F2FP.F16.F32.PACK_AB R89, RZ, R89 ;  /* 0x00000059ff59723e */ /* 0x000fe200000000ff */
[----:B------:R-:W-:Y:S01]  /*8ae0*/  IMAD.X R13, R9, 0x1, R7, P5 ;  /* 0x00000001090d7824 */ /* 0x000fe200028e0607 */
[----:B------:R-:W-:Y:S01]  /*8af0*/  F2FP.F16.F32.PACK_AB R90, RZ, R90 ;  /* 0x0000005aff5a723e */ /* 0x000fe200000000ff */
[----:B------:R-:W-:Y:S01]  /*8b00*/  FMUL R96, R96, R155 ;  /* 0x0000009b60607220 */ /* 0x000fe20000400000 */
[----:B------:R-:W-:Y:S01]  /*8b10*/  F2FP.F16.F32.PACK_AB R91, RZ, R91 ;  /* 0x0000005bff5b723e */ /* 0x000fe200000000ff */
[----:B------:R-:W-:Y:S01]  /*8b20*/  @P2 STG.E.U16 desc[UR36][R6.64+0x2], R89 ;  /* 0x0000025906002986 */ /* 0x000fe2000c101524 */
[C---:B------:R-:W-:Y:S01]  /*8b30*/  ISETP.GT.AND P5, PT, R0.reuse, 0x9, P3 ;  /* 0x000000090000780c */ /* 0x040fe20001fa4270 */
[-C--:B------:R-:W-:Y:S01]  /*8b40*/  FMUL R97, R97, R155.reuse ;  /* 0x0000009b61617220 */ /* 0x080fe20000400000 */
[C---:B------:R-:W-:Y:S01]  /*8b50*/  ISETP.GT.AND P2, PT, R0.reuse, 0x8, P0 ;  /* 0x000000080000780c */ /* 0x040fe20000744270 */
[----:B------:R-:W-:Y:S01]  /*8b60*/  @P4 STG.E.U16 desc[UR36][R12.64], R90 ;  /* 0x0000005a0c004986 */ /* 0x000fe2000c101524 */
[----:B------:R-:W-:Y:S01]  /*8b70*/  ISETP.GT.AND P4, PT, R0, 0x8, P3 ;  /* 0x000000080000780c */ /* 0x000fe20001f84270 */
[-C--:B------:R-:W-:Y:S01]  /*8b80*/  FMUL R98, R98, R155.reuse ;  /* 0x0000009b62627220 */ /* 0x080fe20000400000 */
[----:B------:R-:W-:Y:S01]  /*8b90*/  F2FP.F16.F32.PACK_AB R92, RZ, R92 ;  /* 0x0000005cff5c723e */ /* 0x000fe200000000ff */
[----:B------:R-:W-:Y:S01]  /*8ba0*/  @P1 STG.E.U16 desc[UR36][R12.64+0x2], R91 ;  /* 0x0000025b0c001986 */ /* 0x000fe2000c101524 */
[----:B------:R-:W-:Y:S01]  /*8bb0*/  ISETP.GT.AND P1, PT, R0, 0x9, P0 ;  /* 0x000000090000780c */ /* 0x000fe20000724270 */
[----:B------:R-:W-:Y:S01]  /*8bc0*/  FMUL R99, R99, R155 ;  /* 0x0000009b63637220 */ /* 0x000fe20000400000 */
[----:B------:R-:W-:Y:S01]  /*8bd0*/  F2FP.F16.F32.PACK_AB R93, RZ, R93 ;  /* 0x0000005dff5d723e */ /* 0x000fe200000000ff */
[-C--:B------:R-:W-:Y:S01]  /*8be0*/  FMUL R100, R100, R155.reuse ;  /* 0x0000009b64647220 */ /* 0x080fe20000400000 */
[----:B------:R-:W-:Y:S01]  /*8bf0*/  F2FP.F16.F32.PACK_AB R94, RZ, R94 ;  /* 0x0000005eff5e723e */ /* 0x000fe200000000ff */
[----:B------:R-:W-:Y:S01]  /*8c00*/  FMUL R101, R101, R155 ;  /* 0x0000009b65657220 */ /* 0x000fe20000400000 */
[----:B------:R-:W-:Y:S01]  /*8c10*/  F2FP.F16.F32.PACK_AB R95, RZ, R95 ;  /* 0x0000005fff5f723e */ /* 0x000fe200000000ff */
[-C--:B------:R-:W-:Y:S01]  /*8c20*/  FMUL R102, R102, R155.reuse ;  /* 0x0000009b66667220 */ /* 0x080fe20000400000 */
[----:B------:R-:W-:Y:S01]  /*8c30*/  F2FP.F16.F32.PACK_AB R96, RZ, R96 ;  /* 0x00000060ff60723e */ /* 0x000fe200000000ff */
[----:B------:R-:W-:Y:S01]  /*8c40*/  @P4 STG.E.U16 desc[UR36][R6.64+0x10], R92 ;  /* 0x0000105c06004986 */ /* 0x000fe2000c101524 */
[C---:B------:R-:W-:Y:S01]  /*8c50*/  ISETP.GT.AND P4, PT, R0.reuse, 0x10, P3 ;  /* 0x000000100000780c */ /* 0x040fe20001f84270 */
[----:B------:R-:W-:Y:S01]  /*8c60*/  FMUL R103, R103, R155 ;  /* 0x0000009b67677220 */ /* 0x000fe20000400000 */
[----:B------:R-:W-:Y:S01]  /*8c70*/  F2FP.F16.F32.PACK_AB R97, RZ, R97 ;  /* 0x00000061ff61723e */ /* 0x000fe200000000ff */
[----:B------:R-:W-:Y:S01]  /*8c80*/  @P5 STG.E.U16 desc[UR36][R6.64+0x12], R93 ;  /* 0x0000125d06005986 */ /* 0x000fe2000c101524 */
[----:B------:R-:W-:Y:S01]  /*8c90*/  ISETP.GT.AND P5, PT, R0, 0x11, P0 ;  /* 0x000000110000780c */ /* 0x000fe200007a4270 */
        /* <DEDUP_REMOVED lines=74> */
[----:B------:R-:W-:Y:S01]  /*9140*/  FMUL R125, R125, R155 ;  /* 0x0000009b7d7d7220 */ /* 0x000fe20000400000 */
[----:B------:R-:W-:Y:S01]  /*9150*/  F2FP.F16.F32.PACK_AB R119, RZ, R119 ;  /* 0x00000077ff77723e */ /* 0x000fe200000000ff */
[-C--:B------:R-:W-:Y:S01]  /*9160*/  FMUL R126, R126, R155.reuse ;  /* 0x0000009b7e7e7220 */ /* 0x080fe20000400000 */
[----:B------:R-:W-:Y:S01]  /*9170*/  F2FP.F16.F32.PACK_AB R120, RZ, R120 ;  /* 0x00000078ff78723e */ /* 0x000fe200000000ff */
        /* <DEDUP_REMOVED lines=66> */
[----:B------:R-:W-:Y:S01]  /*95a0*/  IMAD.SHL.U32 R23, R4, 0x100, RZ ;  /* 0x0000010004177824 */ /* 0x000fe200078e00ff */
[----:B------:R-:W-:Y:S01]  /*95b0*/  F2FP.F16.F32.PACK_AB R140, RZ, R140 ;  /* 0x0000008cff8c723e */ /* 0x000fe200000000ff */
[----:B------:R-:W-:Y:S01]  /*95c0*/  @P1 STG.E.U16 desc[UR36][R6.64+0x90], R124 ;  /* 0x0000907c06001986 */ /* 0x000fe2000c101524 */
[----:B------:R-:W-:Y:S01]  /*95d0*/  ISETP.GT.AND P1, PT, R0, 0x50, P3 ;  /* 0x000000500000780c */ /* 0x000fe20001f24270 */
[----:B------:R-:W-:Y:S01]  /*95e0*/  FMUL R146, R146, R155 ;  /* 0x0000009b92927220 */ /* 0x000fe20000400000 */
[----:B------:R-:W-:Y:S01]  /*95f0*/  F2FP.F16.F32.PACK_AB R141, RZ, R141 ;  /* 0x0000008dff8d723e */ /* 0x000fe200000000ff */
[----:B------:R-:W-:Y:S01]  /*9600*/  @P2 STG.E.U16 desc[UR36][R6.64+0x92], R125 ;  /* 0x0000927d06002986 */ /* 0x000fe2000c101524 */
[C---:B------:R-:W-:Y:S01]  /*9610*/  ISETP.GT.AND P2, PT, R0.reuse, 0x51, P3 ;  /* 0x000000510000780c */ /* 0x040fe20001f44270 */
[-C--:B------:R-:W-:Y:S01]  /*9620*/  FMUL R147, R147, R155.reuse ;  /* 0x0000009b93937220 */ /* 0x080fe20000400000 */
        /* <DEDUP_REMOVED lines=11> */
[-C--:B------:R-:W-:Y:S01]  /*96e0*/  FMUL R150, R150, R155.reuse ;  /* 0x0000009b96967220 */ /* 0x080fe20000400000 */
[----:B------:R-:W-:Y:S01]  /*96f0*/  SHF.L.U64.HI R21, R4, 0x8, R5 ;  /* 0x0000000804157819 */ /* 0x000fe20000010205 */
[----:B------:R-:W-:Y:S01]  /*9700*/  @P2 STG.E.U16 desc[UR36][R6.64+0xa2], R129 ;  /* 0x0000a28106002986 */ /* 0x000fe2000c101524 */
[C---:B------:R-:W-:Y:S01]  /*9710*/  ISETP.GT.AND P2, PT, R0.reuse, 0x59, P3 ;  /* 0x000000590000780c */ /* 0x040fe20001f44270 */
        /* <DEDUP_REMOVED lines=58> */
[----:B------:R-:W-:Y:S01]  /*9ac0*/  @P2 STG.E.U16 desc[UR36][R12.64+0xd0], R142 ;  /* 0x0000d08e0c002986 */ /* 0x000fe2000c101524 */
[----:B------:R-:W-:Y:S01]  /*9ad0*/  F2FP.F16.F32.PACK_AB R34, RZ, R34 ;  /* 0x00000022ff22723e */ /* 0x000fe200000000ff */
[----:B------:R-:W-:Y:S01]  /*9ae0*/  FMUL R40, R40, R155 ;  /* 0x0000009b28287220 */ /* 0x000fe20000400000 */
[----:B------:R-:W-:Y:S01]  /*9af0*/  F2FP.F16.F32.PACK_AB R35, RZ, R35 ;  /* 0x00000023ff23723e */ /* 0x000fe200000000ff */
        /* <DEDUP_REMOVED lines=8> */
[----:B------:R-:W-:Y:S01]  /*9b80*/  @P1 IMAD.MOV.U32 R4, RZ, RZ, R6 ;  /* 0x000000ffff041224 */ /* 0x000fe200078e0006 */
[----:B------:R-:W-:Y:S01]  /*9b90*/  @P1 MOV R5, R7 ;  /* 0x0000000700051202 */ /* 0x000fe20000000f00 */
[-C--:B------:R-:W-:Y:S01]  /*9ba0*/  FMUL R43, R43, R155.reuse ;  /* 0x0000009b2b2b7220 */ /* 0x080fe20000400000 */
[----:B------:R-:W-:Y:S01]  /*9bb0*/  F2FP.F16.F32.PACK_AB R38, RZ, R38 ;  /* 0x00000026ff26723e */ /* 0x000fe200000000ff */
[----:B------:R-:W-:Y:S01]  /*9bc0*/  FMUL R44, R44, R155 ;  /* 0x0000009b2c2c7220 */ /* 0x000fe20000400000 */
[----:B------:R-:W-:Y:S01]  /*9bd0*/  F2FP.F16.F32.PACK_AB R39, RZ, R39 ;  /* 0x00000027ff27723e */ /* 0x000fe200000000ff */
[----:B------:R0:W-:Y:S01]  /*9be0*/  @P1 STG.E.U16 desc[UR36][R4.64+0xe2], R145 ;  /* 0x0000e29104001986 */ /* 0x0001e2000c101524 */
[----:B------:R-:W-:Y:S01]  /*9bf0*/  IADD3 R14, P1, P2, R11, R6, R23 ;  /* 0x000000060b0e7210 */ /* 0x000fe20007a3e017 */
[-C--:B------:R-:W-:Y:S01]  /*9c00*/  FMUL R45, R45, R155.reuse ;  /* 0x0000009b2d2d7220 */ /* 0x080fe20000400000 */
[----:B------:R-:W-:Y:S01]  /*9c10*/  F2FP.F16.F32.PACK_AB R40, RZ, R40 ;  /* 0x00000028ff28723e */ /* 0x000fe200000000ff */
[----:B------:R-:W-:Y:S01]  /*9c20*/  FMUL R46, R46, R155 ;  /* 0x0000009b2e2e7220 */ /* 0x000fe20000400000 */
[----:B------:R-:W-:Y:S01]  /*9c30*/  IADD3.X R15, R9, R7, R21, P1, P2 ;  /* 0x00000007090f7210 */ /* 0x000fe20000fe4415 */
[-C--:B------:R-:W-:Y:S01]  /*9c40*/  FMUL R47, R47, R155.reuse ;  /* 0x0000009b2f2f7220 */ /* 0x080fe20000400000 */
[C---:B------:R-:W-:Y:S01]  /*9c50*/  ISETP.GT.AND P1, PT, R3.reuse, 0x80, PT ;  /* 0x000000800300780c */ /* 0x040fe20003f24270 */
[-C--:B------:R-:W-:Y:S01]  /*9c60*/  FMUL R48, R48, R155.reuse ;  /* 0x0000009b30307220 */ /* 0x080fe20000400000 */
[----:B------:R-:W-:Y:S01]  /*9c70*/  ISETP.GT.AND P2, PT, R3, 0x88, PT ;  /* 0x000000880300780c */ /* 0x000fe20003f44270 */
[----:B------:R-:W-:Y:S01]  /*9c80*/  FMUL R49, R49, R155 ;  /* 0x0000009b31317220 */ /* 0x000fe20000400000 */
[----:B------:R-:W-:Y:S01]  /*9c90*/  F2FP.F16.F32.PACK_AB R41, RZ, R41 ;  /* 0x00000029ff29723e */ /* 0x000fe200000000ff */
[----:B0-----:R-:W-:Y:S01]  /*9ca0*/  @P5 IMAD.MOV.U32 R4, RZ, RZ, R12 ;  /* 0x000000ffff045224 */ /* 0x001fe200078e000c */
[----:B------:R-:W-:Y:S01]  /*9cb0*/  F2FP.F16.F32.PACK_AB R42, RZ, R42 ;  /* 0x0000002aff2a723e */ /* 0x000fe200000000ff */
[----:B------:R-:W-:Y:S01]  /*9cc0*/  @P5 IMAD.MOV.U32 R5, RZ, RZ, R13 ;  /* 0x000000ffff055224 */ /* 0x000fe200078e000d */
[----:B------:R-:W-:Y:S01]  /*9cd0*/  F2FP.F16.F32.PACK_AB R43, RZ, R43 ;  /* 0x0000002bff2b723e */ /* 0x000fe200000000ff */
[-C--:B------:R-:W-:Y:S01]  /*9ce0*/  FMUL R50, R50, R155.reuse ;  /* 0x0000009b32327220 */ /* 0x080fe20000400000 */
[----:B------:R-:W-:Y:S01]  /*9cf0*/  F2FP.F16.F32.PACK_AB R44, RZ, R44 ;  /* 0x0000002cff2c723e */ /* 0x000fe200000000ff */
[-C--:B------:R-:W-:Y:S01]  /*9d00*/  FMUL R51, R51, R155.reuse ;  /* 0x0000009b33337220 */ /* 0x080fe20000400000 */
[----:B------:R0:W-:Y:S01]  /*9d10*/  @P5 STG.E.U16 desc[UR36][R4.64+0xe0], R146 ;  /* 0x0000e09204005986 */ /* 0x0001e2000c101524 */
[----:B------:R-:W-:Y:S01]  /*9d20*/  ISETP.GT.AND P5, PT, R0, 0x78, P3 ;  /* 0x000000780000780c */ /* 0x000fe20001fa4270 */
[-C--:B------:R-:W-:Y:S01]  /*9d30*/  FMUL R52, R52, R155.reuse ;  /* 0x0000009b34347220 */ /* 0x080fe20000400000 */
[C---:B------:R-:W-:Y:S01]  /*9d40*/  ISETP.GT.AND P3, PT, R0.reuse, 0x79, P3 ;  /* 0x000000790000780c */ /* 0x040fe20001f64270 */
[----:B------:R-:W-:Y:S01]  /*9d50*/  @P4 STG.E.U16 desc[UR36][R12.64+0xe2], R147 ;  /* 0x0000e2930c004986 */ /* 0x000fe2000c101524 */
[C---:B------:R-:W-:Y:S01]  /*9d60*/  ISETP.GT.AND P4, PT, R0.reuse, 0x78, P0 ;  /* 0x000000780000780c */ /* 0x040fe20000784270 */
[-C--:B------:R-:W-:Y:S01]  /*9d70*/  FMUL R53, R53, R155.reuse ;  /* 0x0000009b35357220 */ /* 0x080fe20000400000 */
[----:B------:R-:W-:Y:S01]  /*9d80*/  ISETP.GT.AND P0, PT, R0, 0x79, P0 ;  /* 0x000000790000780c */ /* 0x000fe20000704270 */
[----:B------:R-:W-:Y:S01]  /*9d90*/  FMUL R54, R54, R155 ;  /* 0x0000009b36367220 */ /* 0x000fe20000400000 */
[----:B------:R-:W-:Y:S01]  /*9da0*/  F2FP.F16.F32.PACK_AB R45, RZ, R45 ;  /* 0x0000002dff2d723e */ /* 0x000fe200000000ff */
[-C--:B------:R-:W-:Y:S01]  /*9db0*/  FMUL R55, R55, R155.reuse ;  /* 0x0000009b37377220 */ /* 0x080fe20000400000 */
[----:B------:R-:W-:Y:S01]  /*9dc0*/  F2FP.F16.F32.PACK_AB R46, RZ, R46 ;  /* 0x0000002eff2e723e */ /* 0x000fe200000000ff */
[----:B------:R-:W-:Y:S01]  /*9dd0*/  FMUL R56, R56, R155 ;  /* 0x0000009b38387220 */ /* 0x000fe20000400000 */
[----:B------:R-:W-:Y:S01]  /*9de0*/  F2FP.F16.F32.PACK_AB R47, RZ, R47 ;  /* 0x0000002fff2f723e */ /* 0x000fe200000000ff */
[----:B------:R-:W-:Y:S01]  /*9df0*/  @P5 STG.E.U16 desc[UR36][R6.64+0xf0], R148 ;  /* 0x0000f09406005986 */ /* 0x000fe2000c101524 */
[----:B0-----:R-:W-:Y:S01]  /*9e00*/  IADD3 R4, P5, R23, R6, RZ ;  /* 0x0000000617047210 */ /* 0x001fe20007fbe0ff */
[-C--:B------:R-:W-:Y:S01]  /*9e10*/  FMUL R57, R57, R155.reuse ;  /* 0x0000009b39397220 */ /* 0x080fe20000400000 */
[----:B------:R-:W-:Y:S01]  /*9e20*/  F2FP.F16.F32.PACK_AB R48, RZ, R48 ;  /* 0x00000030ff30723e */ /* 0x000fe200000000ff */
[----:B------:R0:W-:Y:S01]  /*9e30*/  @P3 STG.E.U16 desc[UR36][R6.64+0xf2], R149 ;  /* 0x0000f29506003986 */ /* 0x0001e2000c101524 */
[C---:B------:R-:W-:Y:S01]  /*9e40*/  ISETP.GT.AND P3, PT, R0.reuse, RZ, P1 ;  /* 0x000000ff0000720c */ /* 0x040fe20000f64270 */
[----:B------:R-:W-:Y:S01]  /*9e50*/  IMAD.X R5, R21, 0x1, R7, P5 ;  /* 0x0000000115057824 */ /* 0x000fe200028e0607 */
[C---:B------:R-:W-:Y:S01]  /*9e60*/  ISETP.GT.AND P5, PT, R0.reuse, RZ, P2 ;  /* 0x000000ff0000720c */ /* 0x040fe200017a4270 */
        /* <DEDUP_REMOVED lines=14> */
[----:B------:R-:W-:Y:S01]  /*9f50*/  @P4 STG.E.U16 desc[UR36][R4.64+0x2], R25 ;  /* 0x0000021904004986 */ /* 0x000fe2000c101524 */
[----:B------:R-:W-:Y:S01]  /*9f60*/  IADD3 R10, P4, R11, R4, RZ ;  /* 0x000000040b0a7210 */ /* 0x000fe20007f9e0ff */
[C-C-:B------:R-:W-:Y:S01]  /*9f70*/  IMAD.X R7, R9.reuse, 0x1, R5.reuse, P3 ;  /* 0x0000000109077824 */ /* 0x140fe200018e0605 */
[----:B------:R-:W-:Y:S01]  /*9f80*/  ISETP.GT.AND P3, PT, R0, 0x9, P2 ;  /* 0x000000090000780c */ /* 0x000fe20001764270 */
[----:B------:R-:W-:Y:S01]  /*9f90*/  FMUL R62, R62, R155 ;  /* 0x0000009b3e3e7220 */ /* 0x000fe20000400000 */
[----:B------:R-:W-:Y:S01]  /*9fa0*/  F2FP.F16.F32.PACK_AB R53, RZ, R53 ;  /* 0x00000035ff35723e */ /* 0x000fe200000000ff */
[----:B------:R-:W-:Y:S01]  /*9fb0*/  IMAD.X R11, R9, 0x1, R5, P4 ;  /* 0x00000001090b7824 */ /* 0x000fe200020e0605 */
[----:B------:R-:W-:Y:S01]  /*9fc0*/  ISETP.GT.AND P4, PT, R0, 0x8, P1 ;  /* 0x000000080000780c */ /* 0x000fe20000f84270 */
[-C--:B------:R-:W-:Y:S01]  /*9fd0*/  FMUL R63, R63, R155.reuse ;  /* 0x0000009b3f3f7220 */ /* 0x080fe20000400000 */
[----:B------:R-:W-:Y:S01]  /*9fe0*/  F2FP.F16.F32.PACK_AB R54, RZ, R54 ;  /* 0x00000036ff36723e */ /* 0x000fe200000000ff */
[-C--:B------:R-:W-:Y:S01]  /*9ff0*/  FMUL R64, R64, R155.reuse ;  /* 0x0000009b40407220 */ /* 0x080fe20000400000 */
        /* <DEDUP_REMOVED lines=8> */
[-C--:B------:R-:W-:Y:S01]  /*a080*/  FMUL R67, R67, R155.reuse ;  /* 0x0000009b43437220 */ /* 0x080fe20000400000 */
[----:B------:R-:W-:Y:S01]  /*a090*/  @P4 STG.E.U16 desc[UR36][R4.64+0x10], R28 ;  /* 0x0000101c04004986 */ /* 0x000fe2000c101524 */
[----:B------:R-:W-:Y:S01]  /*a0a0*/  ISETP.GT.AND P4, PT, R0, 0x10, P1 ;  /* 0x000000100000780c */ /* 0x000fe20000f84270 */
[----:B------:R-:W-:Y:S01]  /*a0b0*/  FMUL R68, R68, R155 ;  /* 0x0000009b44447220 */ /* 0x000fe20000400000 */
[----:B------:R-:W-:Y:S01]  /*a0c0*/  F2FP.F16.F32.PACK_AB R57, RZ, R57 ;  /* 0x00000039ff39723e */ /* 0x000fe200000000ff */
[-C--:B------:R-:W-:Y:S01]  /*a0d0*/  FMUL R69, R69, R155.reuse ;  /* 0x0000009b45457220 */ /* 0x080fe20000400000 */
[----:B------:R-:W-:Y:S01]  /*a0e0*/  @P5 STG.E.U16 desc[UR36][R4.64+0x12], R29 ;  /* 0x0000121d04005986 */ /* 0x000fe2000c101524 */
[----:B------:R-:W-:Y:S01]  /*a0f0*/  ISETP.GT.AND P5, PT, R0, 0x11, P1 ;  /* 0x000000110000780c */ /* 0x000fe20000fa4270 */
[-C--:B------:R-:W-:Y:S01]  /*a100*/  FMUL R70, R70, R155.reuse ;  /* 0x0000009b46467220 */ /* 0x080fe20000400000 */
[----:B------:R-:W-:Y:S01]  /*a110*/  F2FP.F16.F32.PACK_AB R58, RZ, R58 ;  /* 0x0000003aff3a723e */ /* 0x000fe200000000ff */
[----:B------:R0:W-:Y:S01]  /*a120*/  @P0 STG.E.U16 desc[UR36][R6.64+0x10], R30 ;  /* 0x0000101e06000986 */ /* 0x0001e2000c101524 */
        /* <DEDUP_REMOVED lines=13> */
[--C-:B0-----:R-:W-:Y:S01]  /*a200*/  @P0 IMAD.MOV.U32 R6, RZ, RZ, R14.reuse ;  /* 0x000000ffff060224 */ /* 0x101fe200078e000e */
[----:B------:R-:W-:Y:S01]  /*a210*/  F2FP.F16.F32.PACK_AB R62, RZ, R62 ;  /* 0x0000003eff3e723e */ /* 0x000fe200000000ff */
[--C-:B------:R-:W-:Y:S01]  /*a220*/  @P0 IMAD.MOV.U32 R7, RZ, RZ, R15.reuse ;  /* 0x000000ffff070224 */ /* 0x100fe200078e000f */
[----:B------:R-:W-:Y:S01]  /*a230*/  F2FP.F16.F32.PACK_AB R63, RZ, R63 ;  /* 0x0000003fff3f723e */ /* 0x000fe200000000ff */
[-C--:B------:R-:W-:Y:S01]  /*a240*/  FMUL R74, R74, R155.reuse ;  /* 0x0000009b4a4a7220 */ /* 0x080fe20000400000 */
[----:B------:R-:W-:Y:S01]  /*a250*/  F2FP.F16.F32.PACK_AB R64, RZ, R64 ;  /* 0x00000040ff40723e */ /* 0x000fe200000000ff */
[-C--:B------:R-:W-:Y:S01]  /*a260*/  FMUL R75, R75, R155.reuse ;  /* 0x0000009b4b4b7220 */ /* 0x080fe20000400000 */
[----:B------:R0:W-:Y:S01]  /*a270*/  @P0 STG.E.U16 desc[UR36][R6.64+0x20], R34 ;  /* 0x0000202206000986 */ /* 0x0001e2000c101524 */
        /* <DEDUP_REMOVED lines=11> */
[--C-:B0-----:R-:W-:Y:S01]  /*a330*/  @P3 IMAD.MOV.U32 R7, RZ, RZ, R15.reuse ;  /* 0x000000ffff073224 */ /* 0x101fe200078e000f */
[----:B------:R-:W-:Y:S01]  /*a340*/  @P3 MOV R6, R14 ;  /* 0x0000000e00063202 */ /* 0x000fe20000000f00 */
[-C--:B------:R-:W-:Y:S01]  /*a350*/  FMUL R81, R81, R155.reuse ;  /* 0x0000009b51517220 */ /* 0x080fe20000400000 */
[----:B------:R-:W-:Y:S01]  /*a360*/  F2FP.F16.F32.PACK_AB R70, RZ, R70 ;  /* 0x00000046ff46723e */ /* 0x000fe200000000ff */
[----:B------:R-:W-:Y:S01]  /*a370*/  FMUL R82, R82, R155 ;  /* 0x0000009b52527220 */ /* 0x000fe20000400000 */
[----:B------:R-:W-:Y:S01]  /*a380*/  F2FP.F16.F32.PACK_AB R71, RZ, R71 ;  /* 0x00000047ff47723e */ /* 0x000fe200000000ff */
[----:B------:R0:W-:Y:S01]  /*a390*/  @P3 STG.E.U16 desc[UR36][R6.64+0x22], R35 ;  /* 0x0000222306003986 */ /* 0x0001e2000c101524 */
        /* <DEDUP_REMOVED lines=9> */
[----:B------:R-:W-:Y:S01]  /*a430*/  FMUL R85, R85, R155 ;  /* 0x0000009b55557220 */ /* 0x000fe20000400000 */
[----:B------:R-:W-:Y:S01]  /*a440*/  F2FP.F16.F32.PACK_AB R74, RZ, R74 ;  /* 0x0000004aff4a723e */ /* 0x000fe200000000ff */
[----:B0-----:R-:W-:Y:S01]  /*a450*/  @P0 IMAD.MOV.U32 R6, RZ, RZ, R14 ;  /* 0x000000ffff060224 */ /* 0x001fe200078e000e */
[----:B------:R-:W-:Y:S01]  /*a460*/  F2FP.F16.F32.PACK_AB R75, RZ, R75 ;  /* 0x0000004bff4b723e */ /* 0x000fe200000000ff */
[----:B------:R-:W-:Y:S01]  /*a470*/  @P0 IMAD.MOV.U32 R7, RZ, RZ, R15 ;  /* 0x000000ffff070224 */ /* 0x000fe200078e000f */
[----:B------:R-:W-:Y:S01]  /*a480*/  F2FP.F16.F32.PACK_AB R76, RZ, R76 ;  /* 0x0000004cff4c723e */ /* 0x000fe200000000ff */
[----:B------:R-:W-:Y:S01]  /*a490*/  FMUL R86, R86, R155 ;  /* 0x0000009b56567220 */ /* 0x000fe20000400000 */
[----:B------:R-:W-:Y:S01]  /*a4a0*/  F2FP.F16.F32.PACK_AB R77, RZ, R77 ;  /* 0x0000004dff4d723e */ /* 0x000fe200000000ff */
[----:B------:R-:W-:Y:S01]  /*a4b0*/  FMUL R87, R87, R155 ;  /* 0x0000009b57577220 */ /* 0x000fe20000400000 */
[----:B------:R0:W-:Y:S01]  /*a4c0*/  @P0 STG.E.U16 desc[UR36][R6.64+0x30], R38 ;  /* 0x0000302606000986 */ /* 0x0001e2000c101524 */
[----:B------:R-:W-:-:S02]  /*a4d0*/  ISETP.GT.AND P0, PT, R0, 0x20, P2 ;  /* 0x000000200000780c */ /* 0x000fc40001704270 */
[----:B------:R-:W-:Y:S02]  /*a4e0*/  F2FP.F16.F32.PACK_AB R78, RZ, R78 ;  /* 0x0000004eff4e723e */ /* 0x000fe400000000ff */
[----:B------:R-:W-:Y:S02]  /*a4f0*/  F2FP.F16.F32.PACK_AB R79, RZ, R79 ;  /* 0x0000004fff4f723e */ /* 0x000fe400000000ff */
[----:B------:R-:W-:Y:S02]  /*a500*/  F2FP.F16.F32.PACK_AB R80, RZ, R80 ;  /* 0x00000050ff50723e */ /* 0x000fe400000000ff */
[----:B------:R-:W-:Y:S02]  /*a510*/  F2FP.F16.F32.PACK_AB R81, RZ, R81 ;  /* 0x00000051ff51723e */ /* 0x000fe400000000ff */
[----:B------:R-:W-:Y:S01]  /*a520*/  F2FP.F16.F32.PACK_AB R82, RZ, R82 ;  /* 0x00000052ff52723e */ /* 0x000fe200000000ff */
[----:B0-----:R-:W-:Y:S01]  /*a530*/  @P3 IMAD.MOV.U32 R6, RZ, RZ, R14 ;  /* 0x000000ffff063224 */ /* 0x001fe200078e000e */
[----:B------:R-:W-:Y:S01]  /*a540*/  F2FP.F16.F32.PACK_AB R83, RZ, R83 ;  /* 0x00000053ff53723e */ /* 0x000fe200000000ff */
[----:B------:R-:W-:Y:S01]  /*a550*/  @P3 IMAD.MOV.U32 R7, RZ, RZ, R15 ;  /* 0x000000ffff073224 */ /* 0x000fe200078e000f */
[----:B------:R-:W-:-:S02]  /*a560*/  F2FP.F16.F32.PACK_AB R84, RZ, R84 ;  /* 0x00000054ff54723e */ /* 0x000fc400000000ff */
[----:B------:R-:W-:Y:S02]  /*a570*/  F2FP.F16.F32.PACK_AB R85, RZ, R85 ;  /* 0x00000055ff55723e */ /* 0x000fe400000000ff */
[----:B------:R0:W-:Y:S01]  /*a580*/  @P3 STG.E.U16 desc[UR36][R6.64+0x32], R39 ;  /* 0x0000322706003986 */ /* 0x0001e2000c101524 */
[C---:B------:R-:W-:Y:S02]  /*a590*/  ISETP.GT.AND P3, PT, R0.reuse, 0x21, P2 ;  /* 0x000000210000780c */ /* 0x040fe40001764270 */
[----:B------:R-:W-:Y:S01]  /*a5a0*/  F2FP.F16.F32.PACK_AB R86, RZ, R86 ;  /* 0x00000056ff56723e */ /* 0x000fe200000000ff */
[----:B------:R-:W-:Y:S01]  /*a5b0*/  @P4 STG.E.U16 desc[UR36][R4.64+0x40], R40 ;  /* 0x0000402804004986 */ /* 0x000fe2000c101524 */
[C---:B------:R-:W-:Y:S02]  /*a5c0*/  ISETP.GT.AND P4, PT, R0.reuse, 0x28, P1 ;  /* 0x000000280000780c */ /* 0x040fe40000f84270 */
[----:B------:R-:W-:Y:S01]  /*a5d0*/  F2FP.F16.F32.PACK_AB R87, RZ, R87 ;  /* 0x00000057ff57723e */ /* 0x000fe200000000ff */
[----:B------:R-:W-:Y:S01]  /*a5e0*/  @P5 STG.E.U16 desc[UR36][R4.64+0x42], R41 ;  /* 0x0000422904005986 */ /* 0x000fe2000c101524 */
[----:B------:R-:W-:Y:S01]  /*a5f0*/  ISETP.GT.AND P5, PT, R0, 0x29, P1 ;  /* 0x000000290000780c */ /* 0x000fe20000fa4270 */
[----:B0-----:R-:W-:-:S02]  /*a600*/  @P0 IMAD.MOV.U32 R6, RZ, RZ, R14 ;  /* 0x000000ffff060224 */ /* 0x001fc400078e000e */
[----:B------:R-:W-:-:S05]  /*a610*/  @P0 IMAD.MOV.U32 R7, RZ, RZ, R15 ;  /* 0x000000ffff070224 */ /* 0x000fca00078e000f */
[----:B------:R0:W-:Y:S01]  /*a620*/  @P0 STG.E.U16 desc[UR36][R6.64+0x40], R42 ;  /* 0x0000402a06000986 */ /* 0x0001e2000c101524 */
[----:B------:R-:W-:Y:S02]  /*a630*/  ISETP.GT.AND P0, PT, R0, 0x28, P2 ;  /* 0x000000280000780c */ /* 0x000fe40001704270 */
[----:B0-----:R-:W-:Y:S01]  /*a640*/  @P3 MOV R6, R14 ;  /* 0x0000000e00063202 */ /* 0x001fe20000000f00 */
[----:B------:R-:W-:-:S05]  /*a650*/  @P3 IMAD.MOV.U32 R7, RZ, RZ, R15 ;  /* 0x000000ffff073224 */ /* 0x000fca00078e000f */
[----:B------:R0:W-:Y:S01]  /*a660*/  @P3 STG.E.U16 desc[UR36][R6.64+0x42], R43 ;  /* 0x0000422b06003986 */ /* 0x0001e2000c101524 */
[----:B------:R-:W-:-:S03]  /*a670*/  ISETP.GT.AND P3, PT, R0, 0x29, P2 ;  /* 0x000000290000780c */ /* 0x000fc60001764270 */
[----:B------:R-:W-:Y:S01]  /*a680*/  @P4 STG.E.U16 desc[UR36][R4.64+0x50], R44 ;  /* 0x0000502c04004986 */ /* 0x000fe2000c101524 */
[----:B------:R-:W-:-:S03]  /*a690*/  ISETP.GT.AND P4, PT, R0, 0x30, P1 ;  /* 0x000000300000780c */ /* 0x000fc60000f84270 */
[----:B------:R-:W-:Y:S01]  /*a6a0*/  @P5 STG.E.U16 desc[UR36][R4.64+0x52], R45 ;  /* 0x0000522d04005986 */ /* 0x000fe2000c101524 */
[----:B------:R-:W-:Y:S01]  /*a6b0*/  ISETP.GT.AND P5, PT, R0, 0x31, P1 ;  /* 0x000000310000780c */ /* 0x000fe20000fa4270 */
[----:B0-----:R-:W-:Y:S02]  /*a6c0*/  @P0 IMAD.MOV.U32 R6, RZ, RZ, R14 ;  /* 0x000000ffff060224 */ /* 0x001fe400078e000e */
[----:B------:R-:W-:-:S05]  /*a6d0*/  @P0 IMAD.MOV.U32 R7, RZ, RZ, R15 ;  /* 0x000000ffff070224 */ /* 0x000fca00078e000f */
[----:B------:R0:W-:Y:S01]  /*a6e0*/  @P0 STG.E.U16 desc[UR36][R6.64+0x50], R46 ;  /* 0x0000502e06000986 */ /* 0x0001e2000c101524 */
[----:B------:R-:W-:Y:S01]  /*a6f0*/  ISETP.GT.AND P0, PT, R0, 0x30, P2 ;  /* 0x000000300000780c */ /* 0x000fe20001704270 */
[----:B0-----:R-:W-:Y:S02]  /*a700*/  @P3 IMAD.MOV.U32 R6, RZ, RZ, R14 ;  /* 0x000000ffff063224 */ /* 0x001fe400078e000e */
        /* <DEDUP_REMOVED lines=98> */
[C---:B------:R-:W-:Y:S02]  /*ad30*/  ISETP.GT.AND P3, PT, R0.reuse, 0x78, P1 ;  /* 0x000000780000780c */ /* 0x040fe40000f64270 */
[C---:B------:R-:W-:Y:S01]  /*ad40*/  ISETP.GT.AND P1, PT, R0.reuse, 0x79, P1 ;  /* 0x000000790000780c */ /* 0x040fe20000f24270 */
[----:B------:R-:W-:Y:S01]  /*ad50*/  @P4 STG.E.U16 desc[UR36][R4.64+0xe0], R80 ;  /* 0x0000e05004004986 */ /* 0x000fe2000c101524 */
[----:B------:R-:W-:-:S03]  /*ad60*/  ISETP.GT.AND P4, PT, R0, 0x71, P2 ;  /* 0x000000710000780c */ /* 0x000fc60001784270 */
[----:B------:R-:W-:Y:S01]  /*ad70*/  @P5 STG.E.U16 desc[UR36][R4.64+0xe2], R81 ;  /* 0x0000e25104005986 */ /* 0x000fe2000c101524 */
[C---:B------:R-:W-:Y:S02]  /*ad80*/  ISETP.GT.AND P5, PT, R0.reuse, 0x78, P2 ;  /* 0x000000780000780c */ /* 0x040fe400017a4270 */
[----:B------:R-:W-:Y:S01]  /*ad90*/  ISETP.GT.AND P2, PT, R0, 0x79, P2 ;  /* 0x000000790000780c */ /* 0x000fe20001744270 */
[----:B0-----:R-:W-:Y:S02]  /*ada0*/  @P0 IMAD.MOV.U32 R6, RZ, RZ, R14 ;  /* 0x000000ffff060224 */ /* 0x001fe400078e000e */
[----:B------:R-:W-:-:S05]  /*adb0*/  @P0 IMAD.MOV.U32 R7, RZ, RZ, R15 ;  /* 0x000000ffff070224 */ /* 0x000fca00078e000f */
[----:B------:R0:W-:Y:S02]  /*adc0*/  @P0 STG.E.U16 desc[UR36][R6.64+0xe0], R82 ;  /* 0x0000e05206000986 */ /* 0x0001e4000c101524 */
[----:B0-----:R-:W-:Y:S01]  /*add0*/  @P4 MOV R6, R14 ;  /* 0x0000000e00064202 */ /* 0x001fe20000000f00 */
[----:B------:R-:W-:-:S05]  /*ade0*/  @P4 IMAD.MOV.U32 R7, RZ, RZ, R15 ;  /* 0x000000ffff074224 */ /* 0x000fca00078e000f */
[----:B------:R-:W-:Y:S04]  /*adf0*/  @P4 STG.E.U16 desc[UR36][R6.64+0xe2], R83 ;  /* 0x0000e25306004986 */ /* 0x000fe8000c101524 */
[----:B------:R-:W-:Y:S04]  /*ae00*/  @P3 STG.E.U16 desc[UR36][R4.64+0xf0], R84 ;  /* 0x0000f05404003986 */ /* 0x000fe8000c101524 */
[----:B------:R0:W-:Y:S02]  /*ae10*/  @P1 STG.E.U16 desc[UR36][R4.64+0xf2], R85 ;  /* 0x0000f25504001986 */ /* 0x0001e4000c101524 */
[----:B0-----:R-:W-:-:S02]  /*ae20*/  @P5 IMAD.MOV.U32 R4, RZ, RZ, R14 ;  /* 0x000000ffff045224 */ /* 0x001fc400078e000e */
[----:B------:R-:W-:-:S05]  /*ae30*/  @P5 IMAD.MOV.U32 R5, RZ, RZ, R15 ;  /* 0x000000ffff055224 */ /* 0x000fca00078e000f */
[----:B------:R0:W-:Y:S04]  /*ae40*/  @P5 STG.E.U16 desc[UR36][R4.64+0xf0], R86 ;  /* 0x0000f05604005986 */ /* 0x0001e8000c101524 */
[----:B------:R0:W-:Y:S02]  /*ae50*/  @P2 STG.E.U16 desc[UR36][R14.64+0xf2], R87 ;  /* 0x0000f2570e002986 */ /* 0x0001e4000c101524 */
.L_x_284:
[----:B------:R-:W-:Y:S05]  /*ae60*/  BSYNC B0 ;  /* 0x0000000000007941 */ /* 0x000fea0003800000 */
.L_x_32:
[----:B------:R-:W-:Y:S01]  /*ae70*/  ULDC UR4, c[0x0][0xc] ;  /* 0x0000030000047ab9 */ /* 0x000fe20000000800 */
[----:B------:R-:W-:Y:S01]  /*ae80*/  ULDC UR5, c[0x0][0x10] ;  /* 0x0000040000057ab9 */ /* 0x000fe20000000800 */
[----:B0-----:R-:W0:Y:S01]  /*ae90*/  LDC R3, c[0x0][0x14] ;  /* 0x00000500ff037b82 */ /* 0x001e220000000800 */
[----:B------:R-:W-:Y:S01]  /*aea0*/  UIMAD.WIDE.U32 UR4, UR4, UR5, URZ ;  /* 0x00000005040472a5 */ /* 0x000fe2000f8e003f */
[----:B------:R-:W-:Y:S01]  /*aeb0*/  PRMT R0, RZ, 0x7610, R0 ;  /* 0x00007610ff007816 */ /* 0x000fe20000000000 */
[----:B-----5:R-:W-:Y:S02]  /*aec0*/  IMAD.MOV.U32 R154, RZ, RZ, -0x1 ;  /* 0xffffffffff9a7424 */ /* 0x020fe400078e00ff */
[----:B------:R-:W-:Y:S02]  /*aed0*/  IMAD.MOV.U32 R23, RZ, RZ, -0x1 ;  /* 0xffffffffff177424 */ /* 0x000fe400078e00ff */
[----:B0-----:R-:W-:-:S04]  /*aee0*/  IMAD.WIDE.U32 R16, R3, UR4, R16 ;  /* 0x0000000403107c25 */ /* 0x001fc8000f8e0010 */
[----:B------:R-:W-:Y:S01]  /*aef0*/  IMAD R3, R3, UR5, RZ ;  /* 0x0000000503037c24 */ /* 0x000fe2000f8e02ff */
[----:B------:R-:W-:Y:S02]  /*af00*/  ULDC.64 UR4, c[0x0][0x650] ;  /* 0x0001940000047ab9 */ /* 0x000fe40000000a00 */
[----:B------:R-:W-:Y:S01]  /*af10*/  ISETP.GE.U32.AND P0, PT, R16, UR4, PT ;  /* 0x0000000410007c0c */ /* 0x000fe2000bf06070 */
[----:B------:R-:W-:-:S05]  /*af20*/  IMAD.IADD R17, R17, 0x1, R3 ;  /* 0x0000000111117824 */ /* 0x000fca00078e0203 */
[----:B------:R-:W-:-:S13]  /*af30*/  ISETP.GE.U32.AND.EX P0, PT, R17, UR5, PT, P0 ;  /* 0x0000000511007c0c */ /* 0x000fda000bf06100 */
[----:B------:R-:W-:Y:S05]  /*af40*/  @P0 BRA `(.L_x_285) ;  /* 0x0000000400640947 */ /* 0x000fea0003800000 */
[----:B------:R-:W0:Y:S01]  /*af50*/  S2R R12, SR_CTAID.X ;  /* 0x00000000000c7919 */ /* 0x000e220000002500 */
[----:B-12---:R-:W1:Y:S01]  /*af60*/  LDC.64 R10, c[0x0][0x628] ;  /* 0x00018a00ff0a7b82 */ /* 0x006e620000000a00 */
[----:B------:R-:W-:Y:S01]  /*af70*/  ULDC UR4, c[0x0][0x150] ;  /* 0x0000540000047ab9 */ /* 0x000fe20000000800 */
[----:B------:R-:W-:Y:S01]  /*af80*/  IMAD.MOV.U32 R8, RZ, RZ, R16 ;  /* 0x000000ffff087224 */ /* 0x000fe200078e0010 */
[----:B------:R-:W2:Y:S01]  /*af90*/  S2R R24, SR_CTAID.Y ;  /* 0x0000000000187919 */ /* 0x000ea20000002600 */
[----:B------:R-:W-:-:S04]  /*afa0*/  MOV R9, R17 ;  /* 0x0000001100097202 */ /* 0x000fc80000000f00 */
[----:B------:R-:W2:Y:S08]  /*afb0*/  LDC R21, c[0x0][0x144] ;  /* 0x00005100ff157b82 */ /* 0x000eb00000000800 */
[----:B------:R-:W2:Y:S08]  /*afc0*/  LDC R0, c[0x0][0x630] ;  /* 0x00018c00ff007b82 */ /* 0x000eb00000000800 */
[----:B------:R-:W2:Y:S01]  /*afd0*/  LDC.64 R14, c[0x0][0x620] ;  /* 0x00018800ff0e7b82 */ /* 0x000ea20000000a00 */
[----:B-1----:R-:W-:-:S04]  /*afe0*/  ISETP.NE.U32.AND P0, PT, R10, RZ, PT ;  /* 0x000000ff0a00720c */ /* 0x002fc80003f05070 */
[----:B------:R-:W-:Y:S02]  /*aff0*/  ISETP.NE.AND.EX P0, PT, R11, RZ, PT, P0 ;  /* 0x000000ff0b00720c */ /* 0x000fe40003f05300 */
[----:B0-----:R-:W-:-:S05]  /*b000*/  I2FP.F32.U32 R3, R12 ;  /* 0x0000000c00037245 */ /* 0x001fca0000201000 */
[----:B------:R-:W-:-:S04]  /*b010*/  FMUL R3, R3, UR4 ;  /* 0x0000000403037c20 */ /* 0x000fc80008400000 */
[----:B------:R0:W1:Y:S02]  /*b020*/  F2I.U32.TRUNC.NTZ R20, R3 ;  /* 0x0000000300147305 */ /* 0x000064000020f000 */
[----:B------:R-:W-:Y:S05]  /*b030*/  @!P0 BRA `(.L_x_286) ;  /* 0x0000000000288947 */ /* 0x000fea0003800000 */
[----:B0-----:R-:W0:Y:S02]  /*b040*/  LDC R3, c[0x0][0x634] ;  /* 0x00018d00ff037b82 */ /* 0x001e240000000800 */
        /* <DEDUP_REMOVED lines=9> */
.L_x_286:
[----:B------:R-:W5:Y:S01]  /*b0e0*/  LDC.64 R30, c[0x0][0x640] ;  /* 0x00019000ff1e7b82 */ /* 0x000f620000000a00 */
[-CC-:B--2---:R-:W-:Y:S01]  /*b0f0*/  SHF.R.U64 R23, R8, R0.reuse, R9.reuse ;  /* 0x0000000008177219 */ /* 0x184fe20000001209 */
[----:B-1----:R-:W-:Y:S01]  /*b100*/  IMAD.MOV R20, RZ, RZ, -R20 ;  /* 0x000000ffff147224 */ /* 0x002fe200078e0a14 */
[----:B------:R-:W-:Y:S01]  /*b110*/  SHF.R.U32.HI R0, RZ, R0, R9 ;  /* 0x00000000ff007219 */ /* 0x000fe20000011609 */
[----:B------:R-:W-:Y:S01]  /*b120*/  ULDC UR4, c[0x0][0x154] ;  /* 0x0000550000047ab9 */ /* 0x000fe20000000800 */
[----:B0-----:R-:W-:Y:S01]  /*b130*/  IADD3 R3, P0, RZ, -R23, RZ ;  /* 0x80000017ff037210 */ /* 0x001fe20007f1e0ff */
[----:B------:R-:W-:Y:S01]  /*b140*/  IMAD R26, R21, R20, R12 ;  /* 0x00000014151a7224 */ /* 0x000fe200078e020c */
[----:B------:R-:W-:Y:S01]  /*b150*/  MOV R7, 0x1 ;  /* 0x0000000100077802 */ /* 0x000fe20000000f00 */
[----:B------:R-:W0:Y:S02]  /*b160*/  LDC R6, c[0x0][0x618] ;  /* 0x00018600ff067b82 */ /* 0x000e240000000800 */
[----:B------:R-:W-:-:S04]  /*b170*/  IMAD.X R5, RZ, RZ, ~R0, P0 ;  /* 0x000000ffff057224 */ /* 0x000fc800000e0e00 */
[-C--:B------:R-:W-:Y:S02]  /*b180*/  IMAD R0, R5, R14.reuse, RZ ;  /* 0x0000000e05007224 */ /* 0x080fe400078e02ff */
[----:B------:R-:W1:Y:S01]  /*b190*/  LDC R8, c[0x0][0x608] ;  /* 0x00018200ff087b82 */ /* 0x000e620000000800 */
[----:B------:R-:W-:-:S04]  /*b1a0*/  IMAD.WIDE.U32 R4, R3, R14, R16 ;  /* 0x0000000e03047225 */ /* 0x000fc800078e0010 */
[----:B------:R-:W-:Y:S01]  /*b1b0*/  IMAD R3, R3, R15, R0 ;  /* 0x0000000f03037224 */ /* 0x000fe200078e0200 */
[----:B------:R-:W-:Y:S02]  /*b1c0*/  I2FP.F32.U32 R0, R24 ;  /* 0x0000001800007245 */ /* 0x000fe40000201000 */
[----:B------:R-:W2:Y:S01]  /*b1d0*/  LDC R28, c[0x0][0x658] ;  /* 0x00019600ff1c7b82 */ /* 0x000ea20000000800 */
[----:B------:R-:W-:Y:S01]  /*b1e0*/  IMAD.IADD R3, R5, 0x1, R3 ;  /* 0x0000000105037824 */ /* 0x000fe200078e0203 */
[----:B-----5:R-:W-:Y:S01]  /*b1f0*/  ISETP.NE.U32.AND P0, PT, R30, RZ, PT ;  /* 0x000000ff1e00720c */ /* 0x020fe20003f05070 */
[----:B------:R-:W-:Y:S01]  /*b200*/  FMUL R0, R0, UR4 ;  /* 0x0000000400007c20 */ /* 0x000fe20008400000 */
[----:B------:R-:W-:Y:S02]  /*b210*/  IMAD.MOV.U32 R5, RZ, RZ, -0x1 ;  /* 0xffffffffff057424 */ /* 0x000fe400078e00ff */
[----:B------:R-:W-:Y:S01]  /*b220*/  ISETP.NE.AND.EX P0, PT, R31, RZ, PT, P0 ;  /* 0x000000ff1f00720c */ /* 0x000fe20003f05300 */
[----:B------:R1:W2:Y:S01]  /*b230*/  F2I.U32.TRUNC.NTZ R13, R0 ;  /* 0x00000000000d7305 */ /* 0x0002a2000020f000 */
[----:B------:R-:W3:Y:S01]  /*b240*/  LDC R15, c[0x0][0x148] ;  /* 0x00005200ff0f7b82 */ /* 0x000ee20000000800 */
[----:B0-----:R-:W-:-:S02]  /*b250*/  SHF.R.U64 R12, R4, R6, R3 ;  /* 0x00000006040c7219 */ /* 0x001fc40000001203 */
[----:B------:R-:W-:-:S05]  /*b260*/  SHF.R.U32.HI R3, RZ, R6, R3 ;  /* 0x00000006ff037219 */ /* 0x000fca0000011603 */
[----:B------:R-:W0:Y:S01]  /*b270*/  LDC R20, c[0x0][0x600] ;  /* 0x00018000ff147b82 */ /* 0x000e220000000800 */
[-CC-:B-1----:R-:W-:Y:S02]  /*b280*/  SHF.R.U64 R10, R12, R8.reuse, R3.reuse ;  /* 0x000000080c0a7219 */ /* 0x182fe40000001203 */
[----:B------:R-:W-:-:S05]  /*b290*/  SHF.R.U32.HI R3, RZ, R8, R3 ;  /* 0x00000008ff037219 */ /* 0x000fca0000011603 */
[----:B------:R-:W1:Y:S01]  /*b2a0*/  LDC R21, c[0x0][0x648] ;  /* 0x00019200ff157b82 */ /* 0x000e620000000800 */
[-C--:B--2---:R-:W-:Y:S02]  /*b2b0*/  SHF.L.U32 R4, R5, R28.reuse, RZ ;  /* 0x0000001c05047219 */ /* 0x084fe400000006ff */
[-CC-:B------:R-:W-:Y:S02]  /*b2c0*/  SHF.R.U64 R14, R10, R28.reuse, R3.reuse ;  /* 0x0000001c0a0e7219 */ /* 0x180fe40000001203 */
[----:B------:R-:W-:Y:S02]  /*b2d0*/  SHF.R.U32.HI R5, RZ, R28, R3 ;  /* 0x0000001cff057219 */ /* 0x000fe40000011603 */
[----:B------:R-:W-:Y:S01]  /*b2e0*/  LOP3.LUT R153, RZ, R4, RZ, 0x33, !PT ;  /* 0x00000004ff997212 */ /* 0x000fe200078e33ff */
[----:B------:R-:W2:Y:S01]  /*b2f0*/  LDC R25, c[0x0][0x638] ;  /* 0x00018e00ff197b82 */ /* 0x000ea20000000800 */
[----:B------:R-:W-:Y:S01]  /*b300*/  SHF.L.U32 R28, R7, R28, RZ ;  /* 0x0000001c071c7219 */ /* 0x000fe200000006ff */
[----:B------:R-:W-:-:S06]  /*b310*/  IMAD.MOV.U32 R4, RZ, RZ, R14 ;  /* 0x000000ffff047224 */ /* 0x000fcc00078e000e */
[----:B------:R-:W0:Y:S01]  /*b320*/  LDC R27, c[0x0][0x610] ;  /* 0x00018400ff1b7b82 */ /* 0x000e220000000800 */
[----:B------:R-:W-:Y:S05]  /*b330*/  @!P0 BRA `(.L_x_287) ;  /* 0x0000000000288947 */ /* 0x000fea0003800000 */
[----:B------:R-:W5:Y:S02]  /*b340*/  LDC R3, c[0x0][0x64c] ;  /* 0x00019300ff037b82 */ /* 0x000f640000000800 */
[----:B-----5:R-:W-:-:S05]  /*b350*/  IADD3 R3, P0, R14, R3, RZ ;  /* 0x000000030e037210 */ /* 0x020fca0007f1e0ff */
        /* <DEDUP_REMOVED lines=8> */
.L_x_287:
[----:B------:R-:W-:Y:S01]  /*b3e0*/  ISETP.NE.AND P0, PT, R2, 0x1, PT ;  /* 0x000000010200780c */ /* 0x000fe20003f05270 */
[----:B------:R-:W-:Y:S01]  /*b3f0*/  IMAD.MOV R13, RZ, RZ, -R13 ;  /* 0x000000ffff0d7224 */ /* 0x000fe200078e0a0d */
[----:B-1----:R-:W-:Y:S01]  /*b400*/  SHF.R.U64 R0, R4, R21, R5 ;  /* 0x0000001504007219 */ /* 0x002fe20000001205 */
[----:B0-----:R-:W-:Y:S01]  /*b410*/  VIADD R5, R20, 0xffffffff ;  /* 0xffffffff14057836 */ /* 0x001fe20000000000 */
[----:B------:R-:W-:-:S03]  /*b420*/  LOP3.LUT R153, R10, R153, RZ, 0xc0, !PT ;  /* 0x000000990a997212 */ /* 0x000fc600078ec0ff */
[----:B------:R-:W-:Y:S01]  /*b430*/  IMAD.MOV R3, RZ, RZ, -R0 ;  /* 0x000000ffff037224 */ /* 0x000fe200078e0a00 */
[----:B------:R-:W-:Y:S01]  /*b440*/  LOP3.LUT R5, R12, R5, RZ, 0xc0, !PT ;  /* 0x000000050c057212 */ /* 0x000fe200078ec0ff */
[----:B------:R-:W-:Y:S02]  /*b450*/  IMAD R153, R28, R0, R153 ;  /* 0x000000001c997224 */ /* 0x000fe400078e0299 */
[----:B--2---:R-:W-:Y:S01]  /*b460*/  IMAD R0, R3, R25, R14 ;  /* 0x0000001903007224 */ /* 0x004fe200078e020e */
[----:B------:R-:W-:Y:S01]  /*b470*/  MOV R3, 0x1 ;  /* 0x0000000100037802 */ /* 0x000fe20000000f00 */
[----:B---3--:R-:W-:Y:S02]  /*b480*/  @P0 IMAD R26, R15, R13, R24 ;  /* 0x0000000d0f1a0224 */ /* 0x008fe400078e0218 */
[----:B------:R-:W-:Y:S01]  /*b490*/  IMAD R4, R0, R20, R5 ;  /* 0x0000001400047224 */ /* 0x000fe200078e0205 */
[----:B------:R-:W-:Y:S01]  /*b4a0*/  PRMT R0, R3, 0x7610, R0 ;  /* 0x0000761003007816 */ /* 0x000fe20000000000 */
[----:B------:R-:W-:-:S05]  /*b4b0*/  IMAD R153, R153, R27, R26 ;  /* 0x0000001b99997224 */ /* 0x000fca00078e021a */
[----:B------:R-:W-:Y:S02]  /*b4c0*/  SEL R154, R4, R153, !P0 ;  /* 0x00000099049a7207 */ /* 0x000fe40004000000 */
[----:B------:R-:W-:-:S07]  /*b4d0*/  SEL R153, R153, R4, !P0 ;  /* 0x0000000499997207 */ /* 0x000fce0004000000 */
.L_x_285:
[----:B------:R-:W-:-:S13]  /*b4e0*/  LOP3.LUT P0, RZ, R0, 0xff, RZ, 0xc0, !PT ;  /* 0x000000ff00ff7812 */ /* 0x000fda000780c0ff */
[----:B------:R-:W-:Y:S05]  /*b4f0*/  @P0 BRA `(.L_x_288) ;  /* 0xffffff5c00380947 */ /* 0x000fea000383ffff */
[----:B------:R-:W-:Y:S05]  /*b500*/  EXIT ;  /* 0x000000000000794d */ /* 0x000fea0003800000 */
.L_x_7:
        /* <DEDUP_REMOVED lines=21> */
[----:B------:R-:W-:Y:S01]  /*b660*/  IMAD.WIDE.U32 R8, R13, R14, RZ ;  /* 0x0000000e0d087225 */ /* 0x000fe200078e00ff */
[----:B------:R-:W-:-:S03]  /*b670*/  MOV R12, R11 ;  /* 0x0000000b000c7202 */ /* 0x000fc60000000f00 */
[----:B------:R-:W-:Y:S01]  /*b680*/  IMAD.X R13, RZ, RZ, RZ, P0 ;  /* 0x000000ffff0d7224 */ /* 0x000fe200000e06ff */
[----:B------:R-:W-:-:S05]  /*b690*/  IADD3 RZ, P0, R9, R10, RZ ;  /* 0x0000000a09ff7210 */ /* 0x000fca0007f1e0ff */
[----:B------:R-:W-:-:S08]  /*b6a0*/  IMAD.WIDE.U32.X R12, R21, R15, R12, P0 ;  /* 0x0000000f150c7225 */ /* 0x000fd000000e040c */
.L_x_290:
[----:B------:R-:W0:Y:S01]  /*b6b0*/  LDC.64 R28, c[0x0][0x640] ;  /* 0x00019000ff1c7b82 */ /* 0x000e220000000a00 */
[-CC-:B------:R-:W-:Y:S01]  /*b6c0*/  SHF.R.U64 R22, R12, R6.reuse, R13.reuse ;  /* 0x000000060c167219 */ /* 0x180fe2000000120d */
[----:B------:R-:W-:Y:S01]  /*b6d0*/  IMAD.MOV.U32 R30, RZ, RZ, 0x1 ;  /* 0x00000001ff1e7424 */ /* 0x000fe200078e00ff */
[----:B------:R-:W-:Y:S02]  /*b6e0*/  SHF.R.U32.HI R6, RZ, R6, R13 ;  /* 0x00000006ff067219 */ /* 0x000fe4000001160d */
[----:B------:R-:W-:-:S03]  /*b6f0*/  IADD3 R11, P0, RZ, -R22, RZ ;  /* 0x80000016ff0b7210 */ /* 0x000fc60007f1e0ff */
[----:B------:R-:W1:Y:S02]  /*b700*/  LDC R10, c[0x0][0x618] ;  /* 0x00018600ff0a7b82 */ /* 0x000e640000000800 */
[----:B------:R-:W-:-:S04]  /*b710*/  IMAD.X R9, RZ, RZ, ~R6, P0 ;  /* 0x000000ffff097224 */ /* 0x000fc800000e0e06 */
[-C--:B------:R-:W-:Y:S02]  /*b720*/  IMAD R6, R9, R26.reuse, RZ ;  /* 0x0000001a09067224 */ /* 0x080fe400078e02ff */
[----:B------:R-:W2:Y:S01]  /*b730*/  LDC R12, c[0x0][0x608] ;  /* 0x00018200ff0c7b82 */ /* 0x000ea20000000800 */
[----:B------:R-:W-:-:S04]  /*b740*/  IMAD.WIDE.U32 R8, R11, R26, R16 ;  /* 0x0000001a0b087225 */ /* 0x000fc800078e0010 */
[----:B------:R-:W-:-:S03]  /*b750*/  IMAD R11, R11, R27, R6 ;  /* 0x0000001b0b0b7224 */ /* 0x000fc600078e0206 */
[----:B------:R-:W3:Y:S01]  /*b760*/  LDC R25, c[0x0][0x658] ;  /* 0x00019600ff197b82 */ /* 0x000ee20000000800 */
[----:B------:R-:W-:Y:S01]  /*b770*/  IMAD.IADD R9, R9, 0x1, R11 ;  /* 0x0000000109097824 */ /* 0x000fe200078e020b */
[----:B0-----:R-:W-:-:S04]  /*b780*/  ISETP.NE.U32.AND P0, PT, R28, RZ, PT ;  /* 0x000000ff1c00720c */ /* 0x001fc80003f05070 */
[----:B------:R-:W-:Y:S02]  /*b790*/  ISETP.NE.AND.EX P0, PT, R29, RZ, PT, P0 ;  /* 0x000000ff1d00720c */ /* 0x000fe40003f05300 */
[----:B------:R-:W0:Y:S01]  /*b7a0*/  LDC R20, c[0x0][0x600] ;  /* 0x00018000ff147b82 */ /* 0x000e220000000800 */
[-CC-:B-1----:R-:W-:Y:S01]  /*b7b0*/  SHF.R.U64 R14, R8, R10.reuse, R9.reuse ;  /* 0x0000000a080e7219 */ /* 0x182fe20000001209 */
[----:B------:R-:W-:Y:S01]  /*b7c0*/  IMAD.MOV.U32 R8, RZ, RZ, -0x1 ;  /* 0xffffffffff087424 */ /* 0x000fe200078e00ff */
[----:B------:R-:W-:-:S05]  /*b7d0*/  SHF.R.U32.HI R9, RZ, R10, R9 ;  /* 0x0000000aff097219 */ /* 0x000fca0000011609 */
[----:B------:R-:W1:Y:S01]  /*b7e0*/  LDC R26, c[0x0][0x648] ;  /* 0x00019200ff1a7b82 */ /* 0x000e620000000800 */
[-CC-:B--2---:R-:W-:Y:S02]  /*b7f0*/  SHF.R.U64 R21, R14, R12.reuse, R9.reuse ;  /* 0x0000000c0e157219 */ /* 0x184fe40000001209 */
[----:B------:R-:W-:-:S05]  /*b800*/  SHF.R.U32.HI R6, RZ, R12, R9 ;  /* 0x0000000cff067219 */ /* 0x000fca0000011609 */
[----:B------:R-:W2:Y:S01]  /*b810*/  LDC R27, c[0x0][0x638] ;  /* 0x00018e00ff1b7b82 */ /* 0x000ea20000000800 */
[-C--:B---3--:R-:W-:Y:S02]  /*b820*/  SHF.L.U32 R8, R8, R25.reuse, RZ ;  /* 0x0000001908087219 */ /* 0x088fe400000006ff */
[-CC-:B------:R-:W-:Y:S02]  /*b830*/  SHF.R.U64 R23, R21, R25.reuse, R6.reuse ;  /* 0x0000001915177219 */ /* 0x180fe40000001206 */
[----:B------:R-:W-:Y:S02]  /*b840*/  LOP3.LUT R32, RZ, R8, RZ, 0x33, !PT ;  /* 0x00000008ff207212 */ /* 0x000fe400078e33ff */
[----:B------:R-:W-:Y:S01]  /*b850*/  SHF.R.U32.HI R9, RZ, R25, R6 ;  /* 0x00000019ff097219 */ /* 0x000fe20000011606 */
[----:B------:R-:W3:Y:S01]  /*b860*/  LDC R31, c[0x0][0x610] ;  /* 0x00018400ff1f7b82 */ /* 0x000ee20000000800 */
[----:B------:R-:W-:Y:S01]  /*b870*/  IMAD.MOV.U32 R8, RZ, RZ, R23 ;  /* 0x000000ffff087224 */ /* 0x000fe200078e0017 */
[----:B------:R-:W-:Y:S06]  /*b880*/  @!P0 BRA `(.L_x_291) ;  /* 0x0000000000288947 */ /* 0x000fec0003800000 */
[----:B------:R-:W4:Y:S02]  /*b890*/  LDC R6, c[0x0][0x64c] ;  /* 0x00019300ff067b82 */ /* 0x000f240000000800 */
[----:B----4-:R-:W-:-:S05]  /*b8a0*/  IADD3 R13, P0, R23, R6, RZ ;  /* 0x00000006170d7210 */ /* 0x010fca0007f1e0ff */
        /* <DEDUP_REMOVED lines=8> */
.L_x_291:
[----:B------:R-:W-:Y:S02]  /*b930*/  ISETP.NE.AND P0, PT, R2, 0x1, PT ;  /* 0x000000010200780c */ /* 0x000fe40003f05270 */
[----:B-1----:R-:W-:Y:S01]  /*b940*/  SHF.R.U64 R6, R8, R26, R9 ;  /* 0x0000001a08067219 */ /* 0x002fe20000001209 */
[----:B0-----:R-:W-:Y:S01]  /*b950*/  VIADD R9, R20, 0xffffffff ;  /* 0xffffffff14097836 */ /* 0x001fe20000000000 */
[----:B------:R-:W-:Y:S02]  /*b960*/  SHF.L.U32 R30, R30, R25, RZ ;  /* 0x000000191e1e7219 */ /* 0x000fe400000006ff */
[----:B------:R-:W-:Y:S01]  /*b970*/  LOP3.LUT R5, R21, R32, RZ, 0xc0, !PT ;  /* 0x0000002015057212 */ /* 0x000fe200078ec0ff */
[----:B------:R-:W-:-:S04]  /*b980*/  IMAD.MOV R8, RZ, RZ, -R6 ;  /* 0x000000ffff087224 */ /* 0x000fc800078e0a06 */
[----:B------:R-:W-:Y:S01]  /*b990*/  IMAD R6, R30, R6, R5 ;  /* 0x000000061e067224 */ /* 0x000fe200078e0205 */
[----:B------:R-:W-:Y:S01]  /*b9a0*/  LOP3.LUT R5, R14, R9, RZ, 0xc0, !PT ;  /* 0x000000090e057212 */ /* 0x000fe200078ec0ff */
[----:B------:R-:W-:Y:S02]  /*b9b0*/  @P0 IMAD R3, R7, R24, R4 ;  /* 0x0000001807030224 */ /* 0x000fe400078e0204 */
[----:B--2---:R-:W-:Y:S02]  /*b9c0*/  IMAD R4, R8, R27, R23 ;  /* 0x0000001b08047224 */ /* 0x004fe400078e0217 */
[----:B---3--:R-:W-:Y:S02]  /*b9d0*/  IMAD R3, R6, R31, R3 ;  /* 0x0000001f06037224 */ /* 0x008fe400078e0203 */
[----:B------:R-:W-:Y:S02]  /*b9e0*/  IMAD R4, R4, R20, R5 ;  /* 0x0000001404047224 */ /* 0x000fe400078e0205 */
[----:B------:R-:W-:-:S02]  /*b9f0*/  IMAD.MOV.U32 R8, RZ, RZ, 0x1 ;  /* 0x00000001ff087424 */ /* 0x000fc400078e00ff */
[----:B------:R-:W-:Y:S01]  /*ba00*/  IMAD.MOV.U32 R6, RZ, RZ, R22 ;  /* 0x000000ffff067224 */ /* 0x000fe200078e0016 */
[----:B------:R-:W-:Y:S02]  /*ba10*/  SEL R21, R4, R3, !P0 ;  /* 0x0000000304157207 */ /* 0x000fe40004000000 */
[----:B------:R-:W-:-:S07]  /*ba20*/  SEL R20, R3, R4, !P0 ;  /* 0x0000000403147207 */ /* 0x000fce0004000000 */
.L_x_289:
[----:B------:R-:W-:-:S08]  /*ba30*/  NOP ;  /* 0x0000000000007918 */ /* 0x000fd00000000000 */
[----:B------:R-:W0:-:S00]  /*ba40*/  USETMAXREG.DEALLOC.CTAPOOL 0x28 ;  /* 0x00000028000079c8 */ /* 0x000e0000080e0500 */
[----:B0-----:R-:W-:-:S13]  /*ba50*/  ISETP.NE.AND P0, PT, R0, RZ, PT ;  /* 0x000000ff0000720c */ /* 0x001fda0003f05270 */
[----:B------:R-:W-:Y:S05]  /*ba60*/  @P0 EXIT ;  /* 0x000000000000094d */ /* 0x000fea0003800000 */
[----:B------:R-:W-:Y:S01]  /*ba70*/  LOP3.LUT P0, RZ, R8, 0xff, RZ, 0xc0, !PT ;  /* 0x000000ff08ff7812 */ /* 0x000fe2000780c0ff */
[----:B------:R-:W-:Y:S02]  /*ba80*/  IMAD.MOV.U32 R0, RZ, RZ, 0x1 ;  /* 0x00000001ff007424 */ /* 0x000fe400078e00ff */
[----:B------:R-:W-:-:S10]  /*ba90*/  IMAD.MOV.U32 R3, RZ, RZ, RZ ;  /* 0x000000ffff037224 */ /* 0x000fd400078e00ff */
[----:B------:R-:W-:Y:S05]  /*baa0*/  @!P0 BRA `(.L_x_292) ;  /* 0x0000000c00788947 */ /* 0x000fea0003800000 */
[----:B------:R-:W0:Y:S01]  /*bab0*/  LDC R0, c[0x0][0x28c] ;  /* 0x0000a300ff007b82 */ /* 0x000e220000000800 */
[----:B------:R-:W1:Y:S01]  /*bac0*/  S2R R11, SR_CgaCtaId ;  /* 0x00000000000b7919 */ /* 0x000e620000008800 */
[----:B------:R-:W-:Y:S01]  /*bad0*/  ULDC UR5, c[0x0][0x658] ;  /* 0x0001960000057ab9 */ /* 0x000fe20000000800 */
[----:B------:R-:W-:Y:S01]  /*bae0*/  UMOV UR7, 0xffffffff ;  /* 0xffffffff00077882 */ /* 0x000fe20000000000 */
[----:B------:R-:W-:Y:S01]  /*baf0*/  ULDC UR6, c[0x0][0xc] ;  /* 0x0000030000067ab9 */ /* 0x000fe20000000800 */
[----:B------:R-:W-:Y:S01]  /*bb00*/  USHF.L.U32 UR9, UR7, UR5, URZ ;  /* 0x0000000507097299 */ /* 0x000fe2000800063f */
[----:B------:R-:W-:Y:S01]  /*bb10*/  BSSY B0, `(.L_x_292) ;  /* 0x00000d7000007945 */ /* 0x000fe20003800000 */
[----:B------:R-:W-:Y:S01]  /*bb20*/  UMOV UR8, 0x1 ;  /* 0x0000000100087882 */ /* 0x000fe20000000000 */
[----:B------:R-:W-:Y:S01]  /*bb30*/  ULDC UR7, c[0x0][0x10] ;  /* 0x0000040000077ab9 */ /* 0x000fe20000000800 */
[----:B------:R-:W-:Y:S01]  /*bb40*/  USHF.L.U32 UR5, UR8, UR5, URZ ;  /* 0x0000000508057299 */ /* 0x000fe2000800063f */
[----:B------:R-:W-:Y:S01]  /*bb50*/  MOV R9, 0x1 ;  /* 0x0000000100097802 */ /* 0x000fe20000000f00 */
[----:B------:R-:W-:Y:S01]  /*bb60*/  UIMAD.WIDE.U32 UR6, UR6, UR7, URZ ;  /* 0x00000007060672a5 */ /* 0x000fe2000f8e003f */
[----:B------:R-:W-:Y:S01]  /*bb70*/  LOP3.LUT R13, R19, 0x2, RZ, 0xfc, !PT ;  /* 0x00000002130d7812 */ /* 0x000fe200078efcff */
[----:B------:R-:W-:Y:S01]  /*bb80*/  ULDC UR8, c[0x0][0x14] ;  /* 0x0000050000087ab9 */ /* 0x000fe20000000800 */
[----:B------:R-:W-:Y:S01]  /*bb90*/  ULDC UR4, c[0x0][0x600] ;  /* 0x0001800000047ab9 */ /* 0x000fe20000000800 */
[----:B------:R-:W-:-:S02]  /*bba0*/  UIMAD.WIDE.U32 UR30, UR6, UR8, URZ ;  /* 0x00000008061e72a5 */ /* 0x000fc4000f8e003f */
[----:B------:R-:W-:Y:S02]  /*bbb0*/  UIMAD UR7, UR7, UR8, URZ ;  /* 0x00000008070772a4 */ /* 0x000fe4000f8e023f */
[----:B------:R-:W-:Y:S02]  /*bbc0*/  UIADD3 UR4, UR4, -0x1, URZ ;  /* 0xffffffff04047890 */ /* 0x000fe4000fffe03f */
[----:B------:R-:W-:Y:S02]  /*bbd0*/  ULOP3.LUT UR6, URZ, UR9, URZ, 0x33, !UPT ;  /* 0x000000093f067292 */ /* 0x000fe4000f8e333f */
[----:B------:R-:W-:Y:S01]  /*bbe0*/  UIADD3 UR7, UR31, UR7, URZ ;  /* 0x000000071f077290 */ /* 0x000fe2000fffe03f */
[----:B0-----:R-:W-:Y:S01]  /*bbf0*/  VIADD R0, R0, 0x7f ;  /* 0x0000007f00007836 */ /* 0x001fe20000000000 */
[----:B------:R-:W-:-:S04]  /*bc00*/  ULDC.64 UR38, c[0x0][0x198] ;  /* 0x0000660000267ab9 */ /* 0x000fc80000000a00 */
[----:B------:R-:W-:-:S04]  /*bc10*/  SHF.R.S32.HI R3, RZ, 0x1f, R0 ;  /* 0x0000001fff037819 */ /* 0x000fc80000011400 */
[----:B------:R-:W-:Y:S01]  /*bc20*/  LEA.HI R8, R3, R0, RZ, 0x7 ;  /* 0x0000000003087211 */ /* 0x000fe200078f38ff */
[C---:B-1----:R-:W-:Y:S02]  /*bc30*/  IMAD.SHL.U32 R10, R11.reuse, 0x20, RZ ;  /* 0x000000200b0a7824 */ /* 0x042fe400078e00ff */
[----:B------:R-:W-:Y:S01]  /*bc40*/  IMAD.SHL.U32 R11, R11, 0x800, RZ ;  /* 0x000008000b0b7824 */ /* 0x000fe200078e00ff */
[----:B------:R-:W-:Y:S01]  /*bc50*/  SHF.R.S32.HI R8, RZ, 0x7, R8 ;  /* 0x00000007ff087819 */ /* 0x000fe20000011408 */
[----:B------:R-:W-:Y:S01]  /*bc60*/  IMAD.MOV.U32 R0, RZ, RZ, 0x1 ;  /* 0x00000001ff007424 */ /* 0x000fe200078e00ff */
[----:B------:R-:W-:Y:S01]  /*bc70*/  LOP3.LUT R10, R10, 0x60, RZ, 0xc0, !PT ;  /* 0x000000600a0a7812 */ /* 0x000fe200078ec0ff */
[----:B------:R-:W-:Y:S01]  /*bc80*/  IMAD.MOV.U32 R3, RZ, RZ, RZ ;  /* 0x000000ffff037224 */ /* 0x000fe200078e00ff */
[----:B------:R-:W-:Y:S01]  /*bc90*/  LOP3.LUT R11, R11, 0x1800, RZ, 0xc0, !PT ;  /* 0x000018000b0b7812 */ /* 0x000fe200078ec0ff */
[----:B------:R-:W-:-:S07]  /*bca0*/  VIADD R12, R8, 0x1 ;  /* 0x00000001080c7836 */ /* 0x000fce0000000000 */
.L_x_303:
[----:B------:R-:W-:-:S03]  /*bcb0*/  UMOV UR8, 0xffffffff ;  /* 0xffffffff00087882 */ /* 0x000fc60000000000 */
[----:B------:R-:W-:Y:S05]  /*bcc0*/  BRA.DIV UR8, `(.L_x_293) ;  /* 0x0000000e08907947 */ /* 0x000fea000b800000 */
[----:B------:R-:W-:-:S13]  /*bcd0*/  ELECT P6, URZ, PT ;  /* 0x00000000003f782f */ /* 0x000fda00038c0000 */
.L_x_312:
[----:B------:R-:W0:Y:S01]  /*bce0*/  LDC R4, c[0x0][0x28c] ;  /* 0x0000a300ff047b82 */ /* 0x000e220000000800 */
[----:B------:R-:W-:Y:S01]  /*bcf0*/  BSSY B1, `(.L_x_294) ;  /* 0x0000044000017945 */ /* 0x000fe20003800000 */
[----:B0-----:R-:W-:-:S13]  /*bd00*/  ISETP.LT.OR P6, PT, R4, 0x1, !P6 ;  /* 0x000000010400780c */ /* 0x001fda00077c1670 */
[----:B------:R-:W-:Y:S05]  /*bd10*/  @P6 BRA `(.L_x_295) ;  /* 0x0000000400046947 */ /* 0x000fea0003800000 */
[----:B------:R-:W-:Y:S01]  /*bd20*/  IMAD R21, R21, 0x80, R10 ;  /* 0x0000008015157824 */ /* 0x000fe200078e020a */
[----:B------:R-:W-:Y:S01]  /*bd30*/  MOV R24, RZ ;  /* 0x000000ff00187202 */ /* 0x000fe20000000f00 */
[----:B------:R-:W-:Y:S02]  /*bd40*/  IMAD.SHL.U32 R22, R20, 0x100, RZ ;  /* 0x0000010014167824 */ /* 0x000fe400078e00ff */
[----:B------:R-:W-:Y:S02]  /*bd50*/  IMAD.MOV.U32 R4, RZ, RZ, R12 ;  /* 0x000000ffff047224 */ /* 0x000fe400078e000c */
[----:B------:R-:W-:Y:S02]  /*bd60*/  IMAD.MOV.U32 R5, RZ, RZ, R0 ;  /* 0x000000ffff057224 */ /* 0x000fe400078e0000 */
[----:B------:R-:W-:-:S07]  /*bd70*/  IMAD.MOV.U32 R14, RZ, RZ, R3 ;  /* 0x000000ffff0e7224 */ /* 0x000fce00078e0003 */
.L_x_298:
[----:B------:R-:W0:Y:S01]  /*bd80*/  S2R R20, SR_CgaCtaId ;  /* 0x0000000000147919 */ /* 0x000e220000008800 */
[----:B------:R-:W-:Y:S02]  /*bd90*/  MOV R7, 0x400 ;  /* 0x0000040000077802 */ /* 0x000fe40000000f00 */
[----:B------:R-:W-:-:S13]  /*bda0*/  LOP3.LUT P1, RZ, R18, 0x7f, RZ, 0xc0, !PT ;  /* 0x0000007f12ff7812 */ /* 0x000fda000782c0ff */
[----:B------:R-:W1:Y:S01]  /*bdb0*/  @!P1 LDC R15, c[0x0][0x500] ;  /* 0x00014000ff0f9b82 */ /* 0x000e620000000800 */
[----:B0-----:R-:W-:Y:S02]  /*bdc0*/  LEA R23, R20, R7, 0x18 ;  /* 0x0000000714177211 */ /* 0x001fe400078ec0ff */
[----:B------:R-:W-:-:S03]  /*bdd0*/  SHF.L.U32 R7, R5, 0x1f, RZ ;  /* 0x0000001f05077819 */ /* 0x000fc600000006ff */
[----:B------:R-:W-:-:S04]  /*bde0*/  IMAD R20, R14, 0x8, R23 ;  /* 0x000000080e147824 */ /* 0x000fc800078e0217 */
[----:B------:R-:W0:Y:S02]  /*bdf0*/  SYNCS.PHASECHK.TRANS64.TRYWAIT P0, [R20+URZ+0x10], R7 ;  /* 0x00001007140075a7 */ /* 0x000e24000800017f */
[----:B01----:R-:W-:Y:S05]  /*be00*/  @!P0 BRA `(.L_x_296) ;  /* 0x0000000c00608947 */ /* 0x003fea0003800000 */
.L_x_313:
[----:B0-----:R-:W-:Y:S01]  /*be10*/  PRMT R7, R13, 0x9910, RZ ;  /* 0x000099100d077816 */ /* 0x001fe200000000ff */
[----:B------:R0:W-:Y:S03]  /*be20*/  @!P1 SYNCS.ARRIVE.TRANS64 RZ, [R20+URZ], R15 ;  /* 0x0000000f14ff99a7 */ /* 0x0001e6000800003f */
[----:B------:R-:W-:-:S13]  /*be30*/  ISETP.NE.AND P0, PT, R7, 0x2, PT ;  /* 0x000000020700780c */ /* 0x000fda0003f05270 */
[----:B0-----:R-:W-:Y:S05]  /*be40*/  @P0 BRA `(.L_x_297) ;  /* 0x0000000000040947 */ /* 0x001fea0003800000 */
[----:B------:R-:W-:Y:S01]  /*be50*/  BPT.TRAP 0x1 ;  /* 0x000000040000795c */ /* 0x000fe20000300000 */
.L_x_297:
[----:B------:R-:W-:Y:S01]  /*be60*/  IMAD R7, R14, 0x10000, R23 ;  /* 0x000100000e077824 */ /* 0x000fe200078e0217 */
[----:B------:R-:W-:Y:S01]  /*be70*/  R2UR UR34, R24 ;  /* 0x00000000182272ca */ /* 0x000fe200000e0000 */
[----:B------:R-:W-:Y:S01]  /*be80*/  VIADD R4, R4, 0xffffffff ;  /* 0xffffffff04047836 */ /* 0x000fe20000000000 */
[----:B------:R-:W-:Y:S01]  /*be90*/  R2UR UR33, R20 ;  /* 0x00000000142172ca */ /* 0x000fe200000e0000 */
[----:B------:R-:W-:Y:S01]  /*bea0*/  UIADD3 UR14, UP0, UR38, 0xf0, URZ ;  /* 0x000000f0260e7890 */ /* 0x000fe2000ff1e03f */
[----:B------:R-:W-:Y:S01]  /*beb0*/  R2UR UR24, R7 ;  /* 0x00000000071872ca */ /* 0x000fe200000e0000 */
[----:B------:R-:W-:Y:S01]  /*bec0*/  IMAD R7, R14, 0x4000, R11 ;  /* 0x000040000e077824 */ /* 0x000fe200078e020b */
[----:B------:R-:W-:Y:S01]  /*bed0*/  R2UR UR36, R6 ;  /* 0x00000000062472ca */ /* 0x000fe200000e0000 */
[----:B------:R-:W-:Y:S01]  /*bee0*/  UIADD3 UR40, UP1, UR38, 0x1f0, URZ ;  /* 0x000001f026287890 */ /* 0x000fe2000ff3e03f */
[----:B------:R-:W-:Y:S01]  /*bef0*/  R2UR UR35, R22 ;  /* 0x00000000162372ca */ /* 0x000fe200000e0000 */
[----:B------:R-:W-:Y:S01]  /*bf00*/  IMAD R7, R7, 0x2, R23 ;  /* 0x0000000207077824 */ /* 0x000fe200078e0217 */
[----:B------:R-:W-:Y:S01]  /*bf10*/  R2UR UR19, R21 ;  /* 0x00000000151372ca */ /* 0x000fe200000e0000 */
[----:B------:R-:W-:Y:S01]  /*bf20*/  UIADD3.X UR15, URZ, UR39, URZ, UP0, !UPT ;  /* 0x000000273f0f7290 */ /* 0x000fe200087fe43f */
[----:B------:R-:W-:Y:S01]  /*bf30*/  ISETP.GT.AND P1, PT, R4, 0x1, PT ;  /* 0x000000010400780c */ /* 0x000fe20003f24270 */
[----:B------:R-:W-:Y:S01]  /*bf40*/  UIADD3 UR26, UR34, 0x40, URZ ;  /* 0x00000040221a7890 */ /* 0x000fe2000fffe03f */
[----:B------:R-:W-:Y:S01]  /*bf50*/  R2UR UR8, R7 ;  /* 0x00000000070872ca */ /* 0x000fe200000e0000 */
[----:B------:R-:W-:Y:S01]  /*bf60*/  UIADD3.X UR41, URZ, UR39, URZ, UP1, !UPT ;  /* 0x000000273f297290 */ /* 0x000fe20008ffe43f */
[----:B------:R-:W-:Y:S01]  /*bf70*/  IADD3 R14, R14, 0x1, RZ ;  /* 0x000000010e0e7810 */ /* 0x000fe20007ffe0ff */
[----:B------:R-:W-:Y:S01]  /*bf80*/  UIADD3 UR32, UR24, 0x100, URZ ;  /* 0x0000010018207890 */ /* 0x000fe2000fffe03f */
[----:B------:R-:W-:Y:S01]  /*bf90*/  VIADD R24, R24, 0x80 ;  /* 0x0000008018187836 */ /* 0x000fe20000000000 */
[----:B------:R-:W-:Y:S01]  /*bfa0*/  UIADD3 UR24, UR24, 0x8100, URZ ;  /* 0x0000810018187890 */ /* 0x000fe2000fffe03f */
[----:B------:R-:W-:Y:S01]  /*bfb0*/  ISETP.NE.AND P0, PT, R14, 0x2, PT ;  /* 0x000000020e00780c */ /* 0x000fe20003f05270 */
[----:B------:R-:W-:Y:S01]  /*bfc0*/  UMOV UR22, 0x0 ;  /* 0x0000000000167882 */ /* 0x000fe20000000000 */
[----:B------:R-:W-:Y:S01]  /*bfd0*/  UMOV UR23, 0x10000000 ;  /* 0x1000000000177882 */ /* 0x000fe20000000000 */
[----:B------:R-:W-:Y:S01]  /*bfe0*/  UMOV UR25, UR33 ;  /* 0x0000002100197c82 */ /* 0x000fe20008000000 */
[----:B------:R-:W-:Y:S01]  /*bff0*/  UMOV UR28, UR36 ;  /* 0x00000024001c7c82 */ /* 0x000fe20008000000 */
[----:B------:R-:W-:Y:S01]  /*c000*/  UMOV UR27, UR35 ;  /* 0x00000023001b7c82 */ /* 0x000fe20008000000 */
[----:B------:R-:W-:Y:S01]  /*c010*/  UMOV UR13, 0xf0000 ;  /* 0x000f0000000d7882 */ /* 0x000fe20000000000 */
[----:B------:R-:W-:Y:S01]  /*c020*/  UIADD3 UR16, UR8, 0x20100, URZ ;  /* 0x0002010008107890 */ /* 0x000fe2000fffe03f */
[----:B------:R0:W-:Y:S01]  /*c030*/  UTMALDG.3D [UR32], [UR14], desc[UR22] ;  /* 0x000016200e0075b4 */ /* 0x0001e20008011000 */
[----:B------:R-:W-:Y:S01]  /*c040*/  UIADD3 UR8, UR8, 0x24100, URZ ;  /* 0x0002410008087890 */ /* 0x000fe2000fffe03f */
[----:B------:R-:W-:Y:S01]  /*c050*/  SEL R20, RZ, 0x1, P0 ;  /* 0x00000001ff147807 */ /* 0x000fe20000000000 */
[----:B------:R-:W-:Y:S01]  /*c060*/  UMOV UR17, UR33 ;  /* 0x0000002100117c82 */ /* 0x000fe20008000000 */
[----:B------:R-:W-:Y:S01]  /*c070*/  UMOV UR18, UR34 ;  /* 0x0000002200127c82 */ /* 0x000fe20008000000 */
[----:B------:R-:W-:Y:S01]  /*c080*/  UMOV UR20, UR36 ;  /* 0x0000002400147c82 */ /* 0x000fe20008000000 */
[----:B------:R-:W-:Y:S01]  /*c090*/  UMOV UR9, UR33 ;  /* 0x0000002100097c82 */ /* 0x000fe20008000000 */
[----:B------:R-:W-:Y:S01]  /*c0a0*/  UMOV UR11, UR19 ;  /* 0x00000013000b7c82 */ /* 0x000fe20008000000 */
[----:B------:R-:W-:Y:S01]  /*c0b0*/  UMOV UR12, UR36 ;  /* 0x00000024000c7c82 */ /* 0x000fe20008000000 */
[----:B------:R0:W-:Y:S01]  /*c0c0*/  UTMALDG.3D [UR24], [UR14], desc[UR22] ;  /* 0x000016180e0075b4 */ /* 0x0001e20008011000 */
[----:B------:R-:W-:Y:S01]  /*c0d0*/  UMOV UR10, UR26 ;  /* 0x0000001a000a7c82 */ /* 0x000fe20008000000 */
[----:B------:R-:W-:-:S02]  /*c0e0*/  LOP3.LUT R5, R5, R20, RZ, 0x3c, !PT ;  /* 0x0000001405057212 */ /* 0x000fc400078e3cff */
[----:B------:R-:W-:Y:S01]  /*c0f0*/  SEL R14, R14, RZ, P0 ;  /* 0x000000ff0e0e7207 */ /* 0x000fe20000000000 */
[----:B------:R0:W-:Y:S01]  /*c100*/  UTMALDG.3D.MULTICAST [UR16], [UR40], UR13, desc[UR22] ;  /* 0x00001610280073b4 */ /* 0x0001e2000801180d */
[----:B------:R0:W-:Y:S02]  /*c110*/  UTMALDG.3D.MULTICAST [UR8], [UR40], UR13, desc[UR22] ;  /* 0x00001608280073b4 */ /* 0x0001e4000801180d */
[----:B0-----:R-:W-:Y:S05]  /*c120*/  @P1 BRA `(.L_x_298) ;  /* 0xfffffffc00141947 */ /* 0x001fea000383ffff */
.L_x_295:
[----:B------:R-:W-:Y:S05]  /*c130*/  BSYNC B1 ;  /* 0x0000000000017941 */ /* 0x000fea0003800000 */
.L_x_294:
[----:B------:R-:W-:Y:S01]  /*c140*/  LOP3.LUT P1, RZ, R9, 0xff, RZ, 0xc0, !PT ;  /* 0x000000ff09ff7812 */ /* 0x000fe2000782c0ff */
[----:B------:R-:W-:Y:S01]  /*c150*/  IMAD.IADD R3, R8, 0x1, R3 ;  /* 0x0000000108037824 */ /* 0x000fe200078e0203 */
[----:B------:R-:W-:Y:S01]  /*c160*/  IADD3 R16, P2, R16, UR30, RZ ;  /* 0x0000001e10107c10 */ /* 0x000fe2000ff5e0ff */
[----:B------:R-:W-:Y:S01]  /*c170*/  ULDC.64 UR8, c[0x0][0x650] ;  /* 0x0001940000087ab9 */ /* 0x000fe20000000a00 */
[----:B------:R-:W-:Y:S01]  /*c180*/  BSSY B1, `(.L_x_299) ;  /* 0x000006d000017945 */ /* 0x000fe20003800000 */
[----:B------:R-:W-:Y:S01]  /*c190*/  IMAD.MOV.U32 R20, RZ, RZ, -0x1 ;  /* 0xffffffffff147424 */ /* 0x000fe200078e00ff */
[----:B------:R-:W-:Y:S01]  /*c1a0*/  ISETP.GT.U32.AND P0, PT, R3, 0x1, PT ;  /* 0x000000010300780c */ /* 0x000fe20003f04070 */
[----:B------:R-:W-:Y:S01]  /*c1b0*/  IMAD.MOV.U32 R21, RZ, RZ, -0x1 ;  /* 0xffffffffff157424 */ /* 0x000fe200078e00ff */
[----:B------:R-:W-:Y:S02]  /*c1c0*/  SHF.R.U32.HI R4, RZ, 0x1, R3 ;  /* 0x00000001ff047819 */ /* 0x000fe40000011603 */
[----:B------:R-:W-:-:S02]  /*c1d0*/  ISETP.LT.U32.AND P0, PT, R8, 0x2, P0 ;  /* 0x000000020800780c */ /* 0x000fc40000701070 */
[----:B------:R-:W-:Y:S01]  /*c1e0*/  IADD3.X R17, R17, UR7, RZ, P2, !PT ;  /* 0x0000000711117c10 */ /* 0x000fe200097fe4ff */
[----:B------:R-:W0:Y:S01]  /*c1f0*/  @P1 S2R R6, SR_CgaCtaId ;  /* 0x0000000000061919 */ /* 0x000e220000008800 */
[----:B------:R-:W-:Y:S02]  /*c200*/  @P1 MOV R5, 0x400 ;  /* 0x0000040000051802 */ /* 0x000fe40000000f00 */
[----:B------:R-:W-:Y:S02]  /*c210*/  ISETP.GE.U32.AND P2, PT, R16, UR8, PT ;  /* 0x0000000810007c0c */ /* 0x000fe4000bf46070 */
[----:B------:R-:W-:Y:S02]  /*c220*/  LOP3.LUT R4, R4, 0x1, RZ, 0xc0, !PT ;  /* 0x0000000104047812 */ /* 0x000fe400078ec0ff */
[----:B------:R-:W-:Y:S02]  /*c230*/  LOP3.LUT R3, R3, 0x1, RZ, 0xc0, !PT ;  /* 0x0000000103037812 */ /* 0x000fe400078ec0ff */
[----:B------:R-:W-:-:S02]  /*c240*/  PRMT R9, RZ, 0x7610, R9 ;  /* 0x00007610ff097816 */ /* 0x000fc40000000009 */
[----:B0-----:R-:W-:Y:S01]  /*c250*/  @P1 LEA R5, R6, R5, 0x18 ;  /* 0x0000000506051211 */ /* 0x001fe200078ec0ff */
[----:B------:R-:W-:-:S03]  /*c260*/  IMAD.MOV.U32 R6, RZ, RZ, -0x1 ;  /* 0xffffffffff067424 */ /* 0x000fc600078e00ff */
[----:B------:R0:W-:Y:S01]  /*c270*/  @P1 SYNCS.ARRIVE.TRANS64.A1T0 RZ, [R5+URZ+0x38], RZ ;  /* 0x000038ff05ff19a7 */ /* 0x0001e2000810003f */
[----:B------:R-:W-:-:S04]  /*c280*/  ISETP.NE.U32.AND P1, PT, R4, 0x1, PT ;  /* 0x000000010400780c */ /* 0x000fc80003f25070 */
[----:B------:R-:W-:Y:S02]  /*c290*/  ISETP.GT.U32.AND P1, PT, R8, 0x1, !P1 ;  /* 0x000000010800780c */ /* 0x000fe40004f24070 */
[----:B0-----:R-:W-:Y:S02]  /*c2a0*/  SEL R5, RZ, 0x1, !P0 ;  /* 0x00000001ff057807 */ /* 0x001fe40004000000 */
[----:B------:R-:W-:Y:S02]  /*c2b0*/  ISETP.GE.U32.AND.EX P0, PT, R17, UR9, PT, P2 ;  /* 0x0000000911007c0c */ /* 0x000fe4000bf06120 */
[----:B------:R-:W-:-:S04]  /*c2c0*/  SEL R4, RZ, 0x1, !P1 ;  /* 0x00000001ff047807 */ /* 0x000fc80004800000 */
[----:B------:R-:W-:Y:S02]  /*c2d0*/  LOP3.LUT R0, R4, R0, R5, 0x96, !PT ;  /* 0x0000000004007212 */ /* 0x000fe400078e9605 */
[----:B------:R-:W-:-:S05]  /*c2e0*/  PRMT R4, RZ, 0x7610, R4 ;  /* 0x00007610ff047816 */ /* 0x000fca0000000004 */
[----:B------:R-:W-:Y:S05]  /*c2f0*/  @P0 BRA `(.L_x_300) ;  /* 0x0000000400540947 */ /* 0x000fea0003800000 */
[----:B------:R-:W0:Y:S01]  /*c300*/  S2R R15, SR_CTAID.X ;  /* 0x00000000000f7919 */ /* 0x000e220000002500 */
[----:B------:R-:W-:Y:S01]  /*c310*/  ULDC.64 UR8, c[0x0][0x628] ;  /* 0x00018a0000087ab9 */ /* 0x000fe20000000a00 */
[----:B------:R-:W-:Y:S01]  /*c320*/  ULDC UR11, c[0x0][0x630] ;  /* 0x00018c00000b7ab9 */ /* 0x000fe20000000800 */
[----:B------:R-:W-:Y:S01]  /*c330*/  ISETP.NE.U32.AND P0, PT, RZ, UR8, PT ;  /* 0x00000008ff007c0c */ /* 0x000fe2000bf05070 */
[----:B------:R-:W1:Y:S01]  /*c340*/  S2R R20, SR_CTAID.Y ;  /* 0x0000000000147919 */ /* 0x000e620000002600 */
[----:B------:R-:W-:Y:S01]  /*c350*/  ULDC UR12, c[0x0][0x150] ;  /* 0x00005400000c7ab9 */ /* 0x000fe20000000800 */
[----:B------:R-:W-:Y:S01]  /*c360*/  IMAD.MOV.U32 R4, RZ, RZ, R16 ;  /* 0x000000ffff047224 */ /* 0x000fe200078e0010 */
[----:B------:R-:W-:Y:S02]  /*c370*/  ISETP.NE.AND.EX P0, PT, RZ, UR9, PT, P0 ;  /* 0x00000009ff007c0c */ /* 0x000fe4000bf05300 */
[----:B------:R-:W-:Y:S02]  /*c380*/  MOV R5, R17 ;  /* 0x0000001100057202 */ /* 0x000fe40000000f00 */
[----:B0-----:R-:W-:-:S09]  /*c390*/  I2FP.F32.U32 R22, R15 ;  /* 0x0000000f00167245 */ /* 0x001fd20000201000 */
[----:B------:R-:W-:Y:S05]  /*c3a0*/  @!P0 BRA `(.L_x_301) ;  /* 0x0000000000288947 */ /* 0x000fea0003800000 */
[----:B------:R-:W-:Y:S02]  /*c3b0*/  ULDC UR10, c[0x0][0x634] ;  /* 0x00018d00000a7ab9 */ /* 0x000fe40000000800 */
[----:B------:R-:W-:-:S05]  /*c3c0*/  IADD3 R5, P0, R16, UR10, RZ ;  /* 0x0000000a10057c10 */ /* 0x000fca000ff1e0ff */
[----:B------:R-:W-:-:S04]  /*c3d0*/  IMAD.X R21, RZ, RZ, R17, P0 ;  /* 0x000000ffff157224 */ /* 0x000fc800000e0611 */
[----:B------:R-:W-:-:S04]  /*c3e0*/  IMAD.WIDE.U32 R6, R21, UR8, RZ ;  /* 0x0000000815067c25 */ /* 0x000fc8000f8e00ff */
[----:B------:R-:W-:-:S04]  /*c3f0*/  IMAD.WIDE.U32 R6, P0, R5, UR9, R6 ;  /* 0x0000000905067c25 */ /* 0x000fc8000f800006 */
[----:B------:R-:W-:-:S04]  /*c400*/  IMAD.WIDE.U32 R4, R5, UR8, RZ ;  /* 0x0000000805047c25 */ /* 0x000fc8000f8e00ff */
[----:B------:R-:W-:Y:S01]  /*c410*/  IMAD.MOV.U32 R4, RZ, RZ, R7 ;  /* 0x000000ffff047224 */ /* 0x000fe200078e0007 */
[----:B------:R-:W-:Y:S01]  /*c420*/  IADD3 RZ, P1, R5, R6, RZ ;  /* 0x0000000605ff7210 */ /* 0x000fe20007f3e0ff */
[----:B------:R-:W-:-:S04]  /*c430*/  IMAD.X R5, RZ, RZ, RZ, P0 ;  /* 0x000000ffff057224 */ /* 0x000fc800000e06ff */
[----:B------:R-:W-:-:S08]  /*c440*/  IMAD.WIDE.U32.X R4, R21, UR9, R4, P1 ;  /* 0x0000000915047c25 */ /* 0x000fd000088e0404 */
.L_x_301:
[--C-:B------:R-:W-:Y:S01]  /*c450*/  SHF.R.U64 R14, R4, UR11, R5.reuse ;  /* 0x0000000b040e7c19 */ /* 0x100fe20008001205 */
[----:B------:R-:W-:Y:S01]  /*c460*/  FMUL R22, R22, UR12 ;  /* 0x0000000c16167c20 */ /* 0x000fe20008400000 */
[----:B------:R-:W-:Y:S01]  /*c470*/  SHF.R.U32.HI R4, RZ, UR11, R5 ;  /* 0x0000000bff047c19 */ /* 0x000fe20008011605 */
[----:B------:R-:W0:Y:S01]  /*c480*/  LDC R6, c[0x0][0x144] ;  /* 0x00005100ff067b82 */ /* 0x000e220000000800 */
[----:B------:R-:W-:Y:S01]  /*c490*/  IADD3 R5, P0, RZ, -R14, RZ ;  /* 0x8000000eff057210 */ /* 0x000fe20007f1e0ff */
[----:B------:R-:W-:Y:S01]  /*c4a0*/  ULDC UR10, c[0x0][0x154] ;  /* 0x00005500000a7ab9 */ /* 0x000fe20000000800 */
[----:B-1----:R-:W-:Y:S01]  /*c4b0*/  I2FP.F32.U32 R7, R20 ;  /* 0x0000001400077245 */ /* 0x002fe20000201000 */
[----:B------:R-:W-:Y:S01]  /*c4c0*/  ULDC.64 UR8, c[0x0][0x620] ;  /* 0x0001880000087ab9 */ /* 0x000fe20000000a00 */
[----:B------:R-:W1:Y:S01]  /*c4d0*/  F2I.U32.TRUNC.NTZ R22, R22 ;  /* 0x0000001600167305 */ /* 0x000e62000020f000 */
[----:B------:R-:W-:Y:S01]  /*c4e0*/  IMAD.X R4, RZ, RZ, ~R4, P0 ;  /* 0x000000ffff047224 */ /* 0x000fe200000e0e04 */
[----:B------:R-:W-:Y:S01]  /*c4f0*/  ISETP.NE.AND P2, PT, R2, 0x1, PT ;  /* 0x000000010200780c */ /* 0x000fe20003f45270 */
[----:B------:R-:W-:Y:S01]  /*c500*/  FMUL R23, R7, UR10 ;  /* 0x0000000a07177c20 */ /* 0x000fe20008400000 */
[----:B------:R-:W2:Y:S01]  /*c510*/  LDC R25, c[0x0][0x148] ;  /* 0x00005200ff197b82 */ /* 0x000ea20000000800 */
[----:B------:R-:W-:Y:S01]  /*c520*/  IMAD R4, R4, UR8, RZ ;  /* 0x0000000804047c24 */ /* 0x000fe2000f8e02ff */
[----:B------:R-:W-:-:S02]  /*c530*/  ULDC.64 UR10, c[0x0][0x640] ;  /* 0x00019000000a7ab9 */ /* 0x000fc40000000a00 */
[----:B------:R-:W-:Y:S01]  /*c540*/  ISETP.NE.U32.AND P0, PT, RZ, UR10, PT ;  /* 0x0000000aff007c0c */ /* 0x000fe2000bf05070 */
[----:B------:R-:W3:Y:S01]  /*c550*/  F2I.U32.TRUNC.NTZ R23, R23 ;  /* 0x0000001700177305 */ /* 0x000ee2000020f000 */
[C---:B------:R-:W-:Y:S02]  /*c560*/  IMAD R7, R5.reuse, UR9, R4 ;  /* 0x0000000905077c24 */ /* 0x040fe4000f8e0204 */
[----:B------:R-:W-:Y:S01]  /*c570*/  IMAD.WIDE.U32 R4, R5, UR8, R16 ;  /* 0x0000000805047c25 */ /* 0x000fe2000f8e0010 */
[----:B------:R-:W-:Y:S01]  /*c580*/  ULDC UR8, c[0x0][0x618] ;  /* 0x0001860000087ab9 */ /* 0x000fe20000000800 */
[----:B------:R-:W-:Y:S02]  /*c590*/  ISETP.NE.AND.EX P0, PT, RZ, UR11, PT, P0 ;  /* 0x0000000bff007c0c */ /* 0x000fe4000bf05300 */
[----:B------:R-:W-:Y:S02]  /*c5a0*/  IMAD.IADD R5, R5, 0x1, R7 ;  /* 0x0000000105057824 */ /* 0x000fe400078e0207 */
[----:B-1----:R-:W-:-:S03]  /*c5b0*/  IMAD.MOV R22, RZ, RZ, -R22 ;  /* 0x000000ffff167224 */ /* 0x002fc600078e0a16 */
[----:B------:R-:W-:Y:S01]  /*c5c0*/  SHF.R.U64 R21, R4, UR8, R5 ;  /* 0x0000000804157c19 */ /* 0x000fe20008001205 */
[----:B0-----:R-:W-:Y:S01]  /*c5d0*/  IMAD R15, R6, R22, R15 ;  /* 0x00000016060f7224 */ /* 0x001fe200078e020f */
[----:B------:R-:W-:Y:S01]  /*c5e0*/  SHF.R.U32.HI R4, RZ, UR8, R5 ;  /* 0x00000008ff047c19 */ /* 0x000fe20008011605 */
[----:B------:R-:W-:Y:S01]  /*c5f0*/  ULDC UR8, c[0x0][0x608] ;  /* 0x0001820000087ab9 */ /* 0x000fe20000000800 */
[----:B---3--:R-:W-:Y:S02]  /*c600*/  IMAD.MOV R6, RZ, RZ, -R23 ;  /* 0x000000ffff067224 */ /* 0x008fe400078e0a17 */
[--C-:B------:R-:W-:Y:S02]  /*c610*/  SHF.R.U32.HI R5, RZ, UR8, R4.reuse ;  /* 0x00000008ff057c19 */ /* 0x100fe40008011604 */
[----:B------:R-:W-:Y:S01]  /*c620*/  SHF.R.U64 R22, R21, UR8, R4 ;  /* 0x0000000815167c19 */ /* 0x000fe20008001204 */
[----:B------:R-:W-:Y:S01]  /*c630*/  ULDC UR8, c[0x0][0x658] ;  /* 0x0001960000087ab9 */ /* 0x000fe20000000800 */
[----:B--2---:R-:W-:Y:S01]  /*c640*/  @P2 IMAD R15, R25, R6, R20 ;  /* 0x00000006190f2224 */ /* 0x004fe200078e0214 */
[----:B------:R-:W-:-:S02]  /*c650*/  SHF.R.U32.HI R23, RZ, UR8, R5 ;  /* 0x00000008ff177c19 */ /* 0x000fc40008011605 */
[----:B------:R-:W-:-:S03]  /*c660*/  SHF.R.U64 R20, R22, UR8, R5 ;  /* 0x0000000816147c19 */ /* 0x000fc60008001205 */
[----:B------:R-:W-:Y:S01]  /*c670*/  IMAD.MOV.U32 R5, RZ, RZ, R23 ;  /* 0x000000ffff057224 */ /* 0x000fe200078e0017 */
[----:B------:R-:W-:Y:S01]  /*c680*/  MOV R6, R20 ;  /* 0x0000001400067202 */ /* 0x000fe20000000f00 */
[----:B------:R-:W-:Y:S06]  /*c690*/  @!P0 BRA `(.L_x_302) ;  /* 0x00000000002c8947 */ /* 0x000fec0003800000 */
        /* <DEDUP_REMOVED lines=9> */
[----:B------:R-:W-:-:S04]  /*c730*/  IMAD.WIDE.U32.X R4, R23, UR11, R4, P1 ;  /* 0x0000000b17047c25 */ /* 0x000fc800088e0404 */
[----:B------:R-:W-:-:S07]  /*c740*/  IMAD.MOV.U32 R6, RZ, RZ, R4 ;  /* 0x000000ffff067224 */ /* 0x000fce00078e0004 */
.L_x_302:
[----:B------:R-:W-:Y:S01]  /*c750*/  ULDC UR8, c[0x0][0x648] ;  /* 0x0001920000087ab9 */ /* 0x000fe20000000800 */
[----:B------:R-:W-:Y:S01]  /*c760*/  LOP3.LUT R4, R22, UR6, RZ, 0xc0, !PT ;  /* 0x0000000616047c12 */ /* 0x000fe2000f8ec0ff */
[----:B------:R-:W-:Y:S01]  /*c770*/  ULDC UR9, c[0x0][0x610] ;  /* 0x0001840000097ab9 */ /* 0x000fe20000000800 */
[----:B------:R-:W-:Y:S01]  /*c780*/  SHF.R.U64 R5, R6, UR8, R5 ;  /* 0x0000000806057c19 */ /* 0x000fe20008001205 */
[----:B------:R-:W-:Y:S01]  /*c790*/  ULDC UR8, c[0x0][0x638] ;  /* 0x00018e0000087ab9 */ /* 0x000fe20000000800 */
[----:B------:R-:W-:Y:S02]  /*c7a0*/  LOP3.LUT R21, R21, UR4, RZ, 0xc0, !PT ;  /* 0x0000000415157c12 */ /* 0x000fe4000f8ec0ff */
[----:B------:R-:W-:Y:S01]  /*c7b0*/  MOV R6, R14 ;  /* 0x0000000e00067202 */ /* 0x000fe20000000f00 */
[----:B------:R-:W-:Y:S02]  /*c7c0*/  IMAD.MOV R7, RZ, RZ, -R5 ;  /* 0x000000ffff077224 */ /* 0x000fe400078e0a05 */
[----:B------:R-:W-:-:S02]  /*c7d0*/  IMAD R4, R5, UR5, R4 ;  /* 0x0000000505047c24 */ /* 0x000fc4000f8e0204 */
[----:B------:R-:W-:Y:S01]  /*c7e0*/  IMAD R20, R7, UR8, R20 ;  /* 0x0000000807147c24 */ /* 0x000fe2000f8e0214 */
[----:B------:R-:W-:Y:S01]  /*c7f0*/  ULDC UR8, c[0x0][0x600] ;  /* 0x0001800000087ab9 */ /* 0x000fe20000000800 */
[----:B------:R-:W-:Y:S02]  /*c800*/  IMAD R15, R4, UR9, R15 ;  /* 0x00000009040f7c24 */ /* 0x000fe4000f8e020f */
[----:B------:R-:W-:Y:S02]  /*c810*/  IMAD R20, R20, UR8, R21 ;  /* 0x0000000814147c24 */ /* 0x000fe4000f8e0215 */
[----:B------:R-:W-:-:S03]  /*c820*/  IMAD.MOV.U32 R4, RZ, RZ, 0x1 ;  /* 0x00000001ff047424 */ /* 0x000fc600078e00ff */
[----:B------:R-:W-:Y:S02]  /*c830*/  SEL R21, R20, R15, !P2 ;  /* 0x0000000f14157207 */ /* 0x000fe40005000000 */
[----:B------:R-:W-:-:S07]  /*c840*/  SEL R20, R15, R20, !P2 ;  /* 0x000000140f147207 */ /* 0x000fce0005000000 */
.L_x_300:
[----:B------:R-:W-:Y:S05]  /*c850*/  BSYNC B1 ;  /* 0x0000000000017941 */ /* 0x000fea0003800000 */
.L_x_299:
[----:B------:R-:W-:-:S13]  /*c860*/  LOP3.LUT P0, RZ, R4, 0xff, RZ, 0xc0, !PT ;  /* 0x000000ff04ff7812 */ /* 0x000fda000780c0ff */
[----:B------:R-:W-:Y:S05]  /*c870*/  @P0 BRA `(.L_x_303) ;  /* 0xfffffff4000c0947 */ /* 0x000fea000383ffff */
[----:B------:R-:W-:Y:S05]  /*c880*/  BSYNC B0 ;  /* 0x0000000000007941 */ /* 0x000fea0003800000 */
.L_x_292:
[----:B------:R-:W-:-:S03]  /*c890*/  UMOV UR8, 0xffffffff ;  /* 0xffffffff00087882 */ /* 0x000fc60000000000 */
[----:B------:R-:W-:Y:S05]  /*c8a0*/  BRA.DIV UR8, `(.L_x_304) ;  /* 0x0000000208cc7947 */ /* 0x000fea000b800000 */
[----:B------:R-:W-:-:S13]  /*c8b0*/  ELECT P6, URZ, PT ;  /* 0x00000000003f782f */ /* 0x000fda00038c0000 */
.L_x_316:
[----:B------:R-:W-:Y:S04]  /*c8c0*/  BSSY B0, `(.L_x_305) ;  /* 0x0000019000007945 */ /* 0x000fe80003800000 */
[----:B------:R-:W-:Y:S05]  /*c8d0*/  @!P6 BRA `(.L_x_306) ;  /* 0x00000000005ce947 */ /* 0x000fea0003800000 */
[----:B------:R-:W-:-:S04]  /*c8e0*/  LOP3.LUT R19, R19, 0x2, RZ, 0xfc, !PT ;  /* 0x0000000213137812 */ /* 0x000fc800078efcff */
[----:B------:R-:W-:-:S13]  /*c8f0*/  ISETP.NE.AND P0, PT, R19, 0x3, PT ;  /* 0x000000031300780c */ /* 0x000fda0003f05270 */
[----:B------:R-:W-:Y:S05]  /*c900*/  @!P0 BRA `(.L_x_307) ;  /* 0x0000000000048947 */ /* 0x000fea0003800000 */
[----:B------:R-:W-:Y:S01]  /*c910*/  BPT.TRAP 0x1 ;  /* 0x000000040000795c */ /* 0x000fe20000300000 */
.L_x_307:
[----:B------:R-:W0:Y:S01]  /*c920*/  S2R R5, SR_CgaCtaId ;  /* 0x0000000000057919 */ /* 0x000e220000008800 */
[----:B------:R-:W-:Y:S02]  /*c930*/  MOV R2, 0x400 ;  /* 0x0000040000027802 */ /* 0x000fe40000000f00 */
[----:B------:R-:W-:Y:S02]  /*c940*/  SHF.L.U32 R4, R0, 0x1f, RZ ;  /* 0x0000001f00047819 */ /* 0x000fe400000006ff */
[----:B0-----:R-:W-:-:S05]  /*c950*/  LEA R2, R5, R2, 0x18 ;  /* 0x0000000205027211 */ /* 0x001fca00078ec0ff */
[----:B------:R-:W-:-:S04]  /*c960*/  VIADD R2, R2, 0x10 ;  /* 0x0000001002027836 */ /* 0x000fc80000000000 */
[C---:B------:R-:W-:Y:S02]  /*c970*/  IMAD R7, R3.reuse, 0x8, R2 ;  /* 0x0000000803077824 */ /* 0x040fe400078e0202 */
[----:B------:R-:W-:Y:S02]  /*c980*/  VIADD R3, R3, 0x1 ;  /* 0x0000000103037836 */ /* 0x000fe40000000000 */
[----:B------:R-:W0:Y:S03]  /*c990*/  SYNCS.PHASECHK.TRANS64.TRYWAIT P0, [R7+URZ], R4 ;  /* 0x00000004070075a7 */ /* 0x000e26000800017f */
[----:B------:R-:W-:-:S04]  /*c9a0*/  ISETP.NE.AND P1, PT, R3, 0x2, PT ;  /* 0x000000020300780c */ /* 0x000fc80003f25270 */
[----:B------:R-:W-:Y:S02]  /*c9b0*/  SEL R5, RZ, 0x1, P1 ;  /* 0x00000001ff057807 */ /* 0x000fe40000800000 */
[----:B------:R-:W-:Y:S02]  /*c9c0*/  SEL R3, R3, RZ, P1 ;  /* 0x000000ff03037207 */ /* 0x000fe40000800000 */
[----:B------:R-:W-:Y:S01]  /*c9d0*/  LOP3.LUT R0, R0, R5, RZ, 0x3c, !PT ;  /* 0x0000000500007212 */ /* 0x000fe200078e3cff */
[----:B0-----:R-:W-:Y:S06]  /*c9e0*/  @!P0 BRA `(.L_x_308) ;  /* 0x00000000009c8947 */ /* 0x001fec0003800000 */
.L_x_317:
[----:B------:R-:W-:Y:S01]  /*c9f0*/  IMAD R3, R3, 0x8, R2 ;  /* 0x0000000803037824 */ /* 0x000fe200078e0202 */
[----:B------:R-:W-:-:S07]  /*ca00*/  SHF.L.U32 R0, R0, 0x1f, RZ ;  /* 0x0000001f00007819 */ /* 0x000fce00000006ff */
.L_x_309:
[----:B-1----:R1:W2:Y:S02]  /*ca10*/  SYNCS.PHASECHK.TRANS64.TRYWAIT P0, [R3+URZ], R0 ;  /* 0x00000000030075a7 */ /* 0x0022a4000800017f */
[----:B--2---:R-:W-:Y:S05]  /*ca20*/  @!P0 NANOSLEEP.SYNCS 0x989680 ;  /* 0x009896800000895d */ /* 0x004fea0003900000 */
[----:B------:R-:W2:Y:S02]  /*ca30*/  @!P0 SYNCS.PHASECHK.TRANS64 P0, [R3+URZ], R0 ;  /* 0x00000000030085a7 */ /* 0x000ea4000800007f */
[----:B--2---:R-:W-:Y:S05]  /*ca40*/  @!P0 BRA `(.L_x_309) ;  /* 0xfffffffc00f08947 */ /* 0x004fea000383ffff */
.L_x_306:
[----:B------:R-:W-:Y:S05]  /*ca50*/  BSYNC B0 ;  /* 0x0000000000007941 */ /* 0x000fea0003800000 */
.L_x_305:
[----:B------:R-:W-:Y:S05]  /*ca60*/  EXIT ;  /* 0x000000000000794d */ /* 0x000fea0003800000 */
.L_x_21:
[----:B----4-:R4:W0:Y:S02]  /*ca70*/  SYNCS.PHASECHK.TRANS64.TRYWAIT P1, [R3+URZ], R0 ;  /* 0x00000000030075a7 */ /* 0x010824000802017f */
[----:B0-----:R-:W-:Y:S05]  /*ca80*/  @!P1 NANOSLEEP.SYNCS 0x989680 ;  /* 0x009896800000995d */ /* 0x001fea0003900000 */
[----:B------:R-:W0:Y:S02]  /*ca90*/  @!P1 SYNCS.PHASECHK.TRANS64 P1, [R3+URZ], R0 ;  /* 0x00000000030095a7 */ /* 0x000e24000802007f */
[----:B0-----:R-:W-:Y:S05]  /*caa0*/  @!P1 BRA `(.L_x_21) ;  /* 0xfffffffc00f09947 */ /* 0x001fea000383ffff */
[----:B------:R-:W-:Y:S05]  /*cab0*/  BRA `(.L_x_20) ;  /* 0xffffff4800907947 */ /* 0x000fea000383ffff */
.L_x_26:
[----:B-1----:R1:W3:Y:S02]  /*cac0*/  SYNCS.PHASECHK.TRANS64.TRYWAIT P1, [R5+URZ], R4 ;  /* 0x00000004050075a7 */ /* 0x0022e4000802017f */
[----:B---3--:R-:W-:Y:S05]  /*cad0*/  @!P1 NANOSLEEP.SYNCS 0x989680 ;  /* 0x009896800000995d */ /* 0x008fea0003900000 */
[----:B------:R-:W3:Y:S02]  /*cae0*/  @!P1 SYNCS.PHASECHK.TRANS64 P1, [R5+URZ], R4 ;  /* 0x00000004050095a7 */ /* 0x000ee4000802007f */
[----:B---3--:R-:W-:Y:S05]  /*caf0*/  @!P1 BRA `(.L_x_26) ;  /* 0xfffffffc00f09947 */ /* 0x008fea000383ffff */
[----:B------:R-:W-:Y:S05]  /*cb00*/  BRA `(.L_x_25) ;  /* 0xffffff5000947947 */ /* 0x000fea000383ffff */
.L_x_293:
[----:B------:R-:W-:Y:S01]  /*cb10*/  BSSY B1, `(.L_x_310) ;  /* 0x0000006000017945 */ /* 0x000fe20003800000 */
[----:B------:R-:W-:-:S07]  /*cb20*/  IMAD.MOV.U32 R15, RZ, RZ, -0x1 ;  /* 0xffffffffff0f7424 */ /* 0x000fce00078e00ff */
[----:B------:R-:W-:Y:S05]  /*cb30*/  WARPSYNC.COLLECTIVE R15, `(.L_x_311) ;  /* 0x000000000f0c7348 */ /* 0x000fea0003c00000 */
[----:B------:R-:W-:Y:S02]  /*cb40*/  ELECT P6, UR62, PT ;  /* 0x00000000003e782f */ /* 0x000fe400038c0000 */
[----:B------:R-:W-:Y:S01]  /*cb50*/  MOV R14, UR62 ;  /* 0x0000003e000e7c02 */ /* 0x000fe20008000f00 */
[----:B------:R-:W-:Y:S10]  /*cb60*/  ENDCOLLECTIVE ;  /* 0x000000000000791b */ /* 0x000ff40003800000 */
.L_x_311:
[----:B------:R-:W-:Y:S05]  /*cb70*/  BSYNC B1 ;  /* 0x0000000000017941 */ /* 0x000fea0003800000 */
.L_x_310:
[----:B------:R-:W-:Y:S05]  /*cb80*/  BRA `(.L_x_312) ;  /* 0xfffffff000547947 */ /* 0x000fea000383ffff */
.L_x_296:
[----:B0-----:R0:W1:Y:S02]  /*cb90*/  SYNCS.PHASECHK.TRANS64.TRYWAIT P0, [R20+URZ+0x10], R7 ;  /* 0x00001007140075a7 */ /* 0x001064000800017f */
[----:B-1----:R-:W-:Y:S05]  /*cba0*/  @!P0 NANOSLEEP.SYNCS 0x989680 ;  /* 0x009896800000895d */ /* 0x002fea0003900000 */
[----:B------:R-:W1:Y:S02]  /*cbb0*/  @!P0 SYNCS.PHASECHK.TRANS64 P0, [R20+URZ+0x10], R7 ;  /* 0x00001007140085a7 */ /* 0x000e64000800007f */
[----:B-1----:R-:W-:Y:S05]  /*cbc0*/  @!P0 BRA `(.L_x_296) ;  /* 0xfffffffc00f08947 */ /* 0x002fea000383ffff */
[----:B------:R-:W-:Y:S05]  /*cbd0*/  BRA `(.L_x_313) ;  /* 0xfffffff0008c7947 */ /* 0x000fea000383ffff */
.L_x_304:
[----:B------:R-:W-:Y:S01]  /*cbe0*/  BSSY B0, `(.L_x_314) ;  /* 0x0000006000007945 */ /* 0x000fe20003800000 */
[----:B------:R-:W-:-:S07]  /*cbf0*/  IMAD.MOV.U32 R15, RZ, RZ, -0x1 ;  /* 0xffffffffff0f7424 */ /* 0x000fce00078e00ff */
[----:B------:R-:W-:Y:S05]  /*cc00*/  WARPSYNC.COLLECTIVE R15, `(.L_x_315) ;  /* 0x000000000f0c7348 */ /* 0x000fea0003c00000 */
[----:B------:R-:W-:Y:S02]  /*cc10*/  ELECT P6, UR62, PT ;  /* 0x00000000003e782f */ /* 0x000fe400038c0000 */
[----:B------:R-:W-:Y:S01]  /*cc20*/  MOV R14, UR62 ;  /* 0x0000003e000e7c02 */ /* 0x000fe20008000f00 */
[----:B------:R-:W-:Y:S10]  /*cc30*/  ENDCOLLECTIVE ;  /* 0x000000000000791b */ /* 0x000ff40003800000 */
.L_x_315:
[----:B------:R-:W-:Y:S05]  /*cc40*/  BSYNC B0 ;  /* 0x0000000000007941 */ /* 0x000fea0003800000 */
.L_x_314:
[----:B------:R-:W-:Y:S05]  /*cc50*/  BRA `(.L_x_316) ;  /* 0xfffffffc00187947 */ /* 0x000fea000383ffff */
.L_x_308:
[----:B0-----:R0:W1:Y:S02]  /*cc60*/  SYNCS.PHASECHK.TRANS64.TRYWAIT P0, [R7+URZ], R4 ;  /* 0x00000004070075a7 */ /* 0x001064000800017f */
[----:B-1----:R-:W-:Y:S05]  /*cc70*/  @!P0 NANOSLEEP.SYNCS 0x989680 ;  /* 0x009896800000895d */ /* 0x002fea0003900000 */
[----:B------:R-:W1:Y:S02]  /*cc80*/  @!P0 SYNCS.PHASECHK.TRANS64 P0, [R7+URZ], R4 ;  /* 0x00000004070085a7 */ /* 0x000e64000800007f */
[----:B-1----:R-:W-:Y:S05]  /*cc90*/  @!P0 BRA `(.L_x_308) ;  /* 0xfffffffc00f08947 */ /* 0x002fea000383ffff */
[----:B------:R-:W-:Y:S05]  /*cca0*/  BRA `(.L_x_317) ;  /* 0xfffffffc00507947 */ /* 0x000fea000383ffff */
.L_x_318:
[----:B------:R-:W-:-:S00]  /*ccb0*/  BRA `(.L_x_318) ;  /* 0xfffffffc00fc7947 */ /* 0x000fc0000383ffff */
[----:B------:R-:W-:-:S00]  /*ccc0*/  NOP ;  /* 0x0000000000007918 */ /* 0x000fc00000000000 */
        /* <DEDUP_REMOVED lines=11> */
.L_x_319:


//--------------------- .nv.global.init           --------------------------
	.section	.nv.global.init,"aw",@progbits
.nv.global.init:
	.type		$str$22,@object
	.size		$str$22,($str$23 - $str$22)
$str$22:
        /*0000*/ 	.byte	0x6b, 0x5f, 0x74, 0x69, 0x6c, 0x65, 0x5f, 0x63, 0x6f, 0x75, 0x6e, 0x74, 0x20, 0x3e, 0x3d, 0x20
        /*0010*/ 	.byte	0x31, 0x00
	.type		$str$23,@object
	.size		$str$23,(__unnamed_1 - $str$23)
$str$23:
        /*0012*/ 	.byte	0x2f, 0x74, 0x6d, 0x70, 0x2f, 0x63, 0x75, 0x74, 0x6c, 0x61, 0x73, 0x73, 0x5f, 0x73, 0x77, 0x65
        /*0022*/ 	.byte	0x65, 0x70, 0x5f, 0x73, 0x72, 0x63, 0x2f, 0x69, 0x6e, 0x63, 0x6c, 0x75, 0x64, 0x65, 0x2f, 0x63
        /*0032*/ 	.byte	0x75, 0x74, 0x6c, 0x61, 0x73, 0x73, 0x2f, 0x67, 0x65, 0x6d, 0x6d, 0x2f, 0x63, 0x6f, 0x6c, 0x6c
        /*0042*/ 	.byte	0x65, 0x63, 0x74, 0x69, 0x76, 0x65, 0x2f, 0x73, 0x6d, 0x39, 0x30, 0x5f, 0x6d, 0x6d, 0x61, 0x5f
        /*0052*/ 	.byte	0x74, 0x6d, 0x61, 0x5f, 0x67, 0x6d, 0x6d, 0x61, 0x5f, 0x73, 0x73, 0x5f, 0x77, 0x61, 0x72, 0x70
        /*0062*/ 	.byte	0x73, 0x70, 0x65, 0x63, 0x69, 0x61, 0x6c, 0x69, 0x7a, 0x65, 0x64, 0x2e, 0x68, 0x70, 0x70, 0x00
	.type		__unnamed_1,@object
	.size		__unnamed_1,(.L_0 - __unnamed_1)
__unnamed_1:
        /*0072*/ 	.byte	0x76, 0x6f, 0x69, 0x64, 0x20, 0x63, 0x75, 0x74, 0x6c, 0x61, 0x73, 0x73, 0x3a, 0x3a, 0x67, 0x65
        /* <DEDUP_REMOVED lines=180> */
        /*0bc2*/ 	.byte	0x65, 0x6e, 0x74, 0x69, 0x74, 0x79, 0x5d, 0x00
.L_0:


//--------------------- .nv.shared._ZN7cutlass13device_kernelINS_4gemm6kernel13GemmUniversalIN4cute5tupleIJiiiiEEENS1_10collective13CollectiveMmaINS1_34MainloopSm90TmaGmmaWarpSpecializedILi2ENS5_IJNS4_1CILi4EEENSA_ILi1EEESC_EEENS1_35KernelTmaWarpSpecializedCooperativeEEENS5_IJNSA_ILi256EEENSA_ILi128EEESH_EEENS_6half_tENS5_IJlSC_lEEESJ_SK_NS4_8TiledMMAINS4_8MMA_AtomIJNS4_4SM904GMMA26MMA_64x128x16_F32F16F16_SSILNSO_5MajorE0ELSQ_0ELNSO_7ScaleInE1ELSR_1EEEEEENS4_6LayoutINS5_IJNSA_ILi2EEESC_SC_EEENS5_IJSC_NSA_ILi0EEESX_EEEEENS5_IJNS4_10UnderscoreES10_S10_EEEEENS4_13SM90_TMA_LOADENS4_14ComposedLayoutINS4_7SwizzleILi3ELi4ELi3EEENS4_18smem_ptr_flag_bitsILi16EEENSU_INS5_IJNSA_ILi8EEENSA_ILi64EEEEEENS5_IJS1A_SC_EEEEEEEvNS4_8identityENS4_23SM90_TMA_LOAD_MULTICASTES1E_vS1F_EENS_8epilogue10collective6detail29Sm90TmaWarpSpecializedAdapterINS1J_15DefaultEpilogueISJ_SK_SK_NS1I_6thread17LinearCombinationISJ_Li1EffLNS1N_9ScaleType4KindE0ELNS_15FloatRoundStyleE2ESJ_EENS1_15EpilogueDefaultEEEEEvvEEEEvNT_6ParamsE --------------------------
	.section	.nv.shared._ZN7cutlass13device_kernelINS_4gemm6kernel13GemmUniversalIN4cute5tupleIJiiiiEEENS1_10collective13CollectiveMmaINS1_34MainloopSm90TmaGmmaWarpSpecializedILi2ENS5_IJNS4_1CILi4EEENSA_ILi1EEESC_EEENS1_35KernelTmaWarpSpecializedCooperativeEEENS5_IJNSA_ILi256EEENSA_ILi128EEESH_EEENS_6half_tENS5_IJlSC_lEEESJ_SK_NS4_8TiledMMAINS4_8MMA_AtomIJNS4_4SM904GMMA26MMA_64x128x16_F32F16F16_SSILNSO_5MajorE0ELSQ_0ELNSO_7ScaleInE1ELSR_1EEEEEENS4_6LayoutINS5_IJNSA_ILi2EEESC_SC_EEENS5_IJSC_NSA_ILi0EEESX_EEEEENS5_IJNS4_10UnderscoreES10_S10_EEEEENS4_13SM90_TMA_LOADENS4_14ComposedLayoutINS4_7SwizzleILi3ELi4ELi3EEENS4_18smem_ptr_flag_bitsILi16EEENSU_INS5_IJNSA_ILi8EEENSA_ILi64EEEEEENS5_IJS1A_SC_EEEEEEEvNS4_8identityENS4_23SM90_TMA_LOAD_MULTICASTES1E_vS1F_EENS_8epilogue10collective6detail29Sm90TmaWarpSpecializedAdapterINS1J_15DefaultEpilogueISJ_SK_SK_NS1I_6thread17LinearCombinationISJ_Li1EffLNS1N_9ScaleType4KindE0ELNS_15FloatRoundStyleE2ESJ_EENS1_15EpilogueDefaultEEEEEvvEEEEvNT_6ParamsE,"aw",@nobits
	.sectionflags	@""
	.align	16
	.zero		1024


//--------------------- .nv.shared.reserved.0     --------------------------
	.section	.nv.shared.reserved.0,"aw",@nobits
	.weak		__nv_reservedSMEM_offset_0_alias
	.size		__nv_reservedSMEM_offset_0_alias, 0, 0
	.other		__nv_reservedSMEM_offset_0_alias,@"STO_CUDA_RESERVED_SHARED STV_DEFAULT"
__nv_reservedSMEM_offset_0_alias:
	.zero		0


//--------------------- .nv.global                --------------------------
	.section	.nv.global,"aw",@nobits
.nv.global:
	.type		_ZN40_INTERNAL_4e0dc44d_4_k_cu_0d55c180_216974cute1_E,@object
	.size		_ZN40_INTERNAL_4e0dc44d_4_k_cu_0d55c180_216974cute1_E,(_ZN40_INTERNAL_4e0dc44d_4_k_cu_0d55c180_216974cuda3std3__45__cpo6cbeginE - _ZN40_INTERNAL_4e0dc44d_4_k_cu_0d55c180_216974cute1_E)
_ZN40_INTERNAL_4e0dc44d_4_k_cu_0d55c180_216974cute1_E:
	.zero		1
	.type		_ZN40_INTERNAL_4e0dc44d_4_k_cu_0d55c180_216974cuda3std3__45__cpo6cbeginE,@object
	.size		_ZN40_INTERNAL_4e0dc44d_4_k_cu_0d55c180_216974cuda3std3__45__cpo6cbeginE,(_ZN40_INTERNAL_4e0dc44d_4_k_cu_0d55c180_216974cuda3std3__48in_placeE - _ZN40_INTERNAL_4e0dc44d_4_k_cu_0d55c180_216974cuda3std3__45__cpo6cbeginE)
_ZN40_INTERNAL_4e0dc44d_4_k_cu_0d55c180_216974cuda3std3__45__cpo6cbeginE:
	.zero		1
	.type		_ZN40_INTERNAL_4e0dc44d_4_k_cu_0d55c180_216974cuda3std3__48in_placeE,@object
	.size		_ZN40_INTERNAL_4e0dc44d_4_k_cu_0d55c180_216974cuda3std3__48in_placeE,(_ZN40_INTERNAL_4e0dc44d_4_k_cu_0d55c180_216974cuda3std6ranges3__45__cpo9iter_moveE - _ZN40_INTERNAL_4e0dc44d_4_k_cu_0d55c180_216974cuda3std3__48in_placeE)
_ZN40_INTERNAL_4e0dc44d_4_k_cu_0d55c180_216974cuda3std3__48in_placeE:
	.zero		1
	.type		_ZN40_INTERNAL_4e0dc44d_4_k_cu_0d55c180_216974cuda3std6ranges3__45__cpo9iter_moveE,@object
	.size		_ZN40_INTERNAL_4e0dc44d_4_k_cu_0d55c180_216974cuda3std6ranges3__45__cpo9iter_moveE,(_ZN40_INTERNAL_4e0dc44d_4_k_cu_0d55c180_216974cuda3std3__45__cpo5beginE - _ZN40_INTERNAL_4e0dc44d_4_k_cu_0d55c180_216974cuda3std6ranges3__45__cpo9iter_moveE)
_ZN40_INTERNAL_4e0dc44d_4_k_cu_0d55c180_216974cuda3std6ranges3__45__cpo9iter_moveE:
	.zero		1
	.type		_ZN40_INTERNAL_4e0dc44d_4_k_cu_0d55c180_216974cuda3std3__45__cpo5beginE,@object
	.size		_ZN40_INTERNAL_4e0dc44d_4_k_cu_0d55c180_216974cuda3std3__45__cpo5beginE,(_ZN40_INTERNAL_4e0dc44d_4_k_cu_0d55c180_216974cuda3std3__442_GLOBAL__N__4e0dc44d_4_k_cu_0d55c180_216976ignoreE - _ZN40_INTERNAL_4e0dc44d_4_k_cu_0d55c180_216974cuda3std3__45__cpo5beginE)
_ZN40_INTERNAL_4e0dc44d_4_k_cu_0d55c180_216974cuda3std3__45__cpo5beginE:
	.zero		1
	.type		_ZN40_INTERNAL_4e0dc44d_4_k_cu_0d55c180_216974cuda3std3__442_GLOBAL__N__4e0dc44d_4_k_cu_0d55c180_216976ignoreE,@object
	.size		_ZN40_INTERNAL_4e0dc44d_4_k_cu_0d55c180_216974cuda3std3__442_GLOBAL__N__4e0dc44d_4_k_cu_0d55c180_216976ignoreE,(_ZN40_INTERNAL_4e0dc44d_4_k_cu_0d55c180_216974cute7productE - _ZN40_INTERNAL_4e0dc44d_4_k_cu_0d55c180_216974cuda3std3__442_GLOBAL__N__4e0dc44d_4_k_cu_0d55c180_216976ignoreE)
_ZN40_INTERNAL_4e0dc44d_4_k_cu_0d55c180_216974cuda3std3__442_GLOBAL__N__4e0dc44d_4_k_cu_0d55c180_216976ignoreE:
	.zero		1
	.type		_ZN40_INTERNAL_4e0dc44d_4_k_cu_0d55c180_216974cute7productE,@object
	.size		_ZN40_INTERNAL_4e0dc44d_4_k_cu_0d55c180_216974cute7productE,(_ZN40_INTERNAL_4e0dc44d_4_k_cu_0d55c180_216974cuda3std3__45__cpo3endE - _ZN40_INTERNAL_4e0dc44d_4_k_cu_0d55c180_216974cute7productE)
_ZN40_INTERNAL_4e0dc44d_4_k_cu_0d55c180_216974cute7productE:
	.zero		1
	.type		_ZN40_INTERNAL_4e0dc44d_4_k_cu_0d55c180_216974cuda3std3__45__cpo3endE,@object
	.size		_ZN40_INTERNAL_4e0dc44d_4_k_cu_0d55c180_216974cuda3std3__45__cpo3endE,(_ZN40_INTERNAL_4e0dc44d_4_k_cu_0d55c180_216974cuda3std3__419piecewise_constructE - _ZN40_INTERNAL_4e0dc44d_4_k_cu_0d55c180_216974cuda3std3__45__cpo3endE)
_ZN40_INTERNAL_4e0dc44d_4_k_cu_0d55c180_216974cuda3std3__45__cpo3endE:
	.zero		1
	.type		_ZN40_INTERNAL_4e0dc44d_4_k_cu_0d55c180_216974cuda3std3__419piecewise_constructE,@object
	.size		_ZN40_INTERNAL_4e0dc44d_4_k_cu_0d55c180_216974cuda3std3__419piecewise_constructE,(_ZN40_INTERNAL_4e0dc44d_4_k_cu_0d55c180_216974cuda3std3__45__cpo4cendE - _ZN40_INTERNAL_4e0dc44d_4_k_cu_0d55c180_216974cuda3std3__419piecewise_constructE)
_ZN40_INTERNAL_4e0dc44d_4_k_cu_0d55c180_216974cuda3std3__419piecewise_constructE:
	.zero		1
	.type		_ZN40_INTERNAL_4e0dc44d_4_k_cu_0d55c180_216974cuda3std3__45__cpo4cendE,@object
	.size		_ZN40_INTERNAL_4e0dc44d_4_k_cu_0d55c180_216974cuda3std3__45__cpo4cendE,(_ZN40_INTERNAL_4e0dc44d_4_k_cu_0d55c180_216974cuda3std6ranges3__45__cpo4swapE - _ZN40_INTERNAL_4e0dc44d_4_k_cu_0d55c180_216974cuda3std3__45__cpo4cendE)
_ZN40_INTERNAL_4e0dc44d_4_k_cu_0d55c180_216974cuda3std3__45__cpo4cendE:
	.zero		1
	.type		_ZN40_INTERNAL_4e0dc44d_4_k_cu_0d55c180_216974cuda3std6ranges3__45__cpo4swapE,@object
	.size		_ZN40_INTERNAL_4e0dc44d_4_k_cu_0d55c180_216974cuda3std6ranges3__45__cpo4swapE,(.L_8 - _ZN40_INTERNAL_4e0dc44d_4_k_cu_0d55c180_216974cuda3std6ranges3__45__cpo4swapE)
_ZN40_INTERNAL_4e0dc44d_4_k_cu_0d55c180_216974cuda3std6ranges3__45__cpo4swapE:
	.zero		1
.L_8:


//--------------------- .nv.constant0._ZN7cutlass13device_kernelINS_4gemm6kernel13GemmUniversalIN4cute5tupleIJiiiiEEENS1_10collective13CollectiveMmaINS1_34MainloopSm90TmaGmmaWarpSpecializedILi2ENS5_IJNS4_1CILi4EEENSA_ILi1EEESC_EEENS1_35KernelTmaWarpSpecializedCooperativeEEENS5_IJNSA_ILi256EEENSA_ILi128EEESH_EEENS_6half_tENS5_IJlSC_lEEESJ_SK_NS4_8TiledMMAINS4_8MMA_AtomIJNS4_4SM904GMMA26MMA_64x128x16_F32F16F16_SSILNSO_5MajorE0ELSQ_0ELNSO_7ScaleInE1ELSR_1EEEEEENS4_6LayoutINS5_IJNSA_ILi2EEESC_SC_EEENS5_IJSC_NSA_ILi0EEESX_EEEEENS5_IJNS4_10UnderscoreES10_S10_EEEEENS4_13SM90_TMA_LOADENS4_14ComposedLayoutINS4_7SwizzleILi3ELi4ELi3EEENS4_18smem_ptr_flag_bitsILi16EEENSU_INS5_IJNSA_ILi8EEENSA_ILi64EEEEEENS5_IJS1A_SC_EEEEEEEvNS4_8identityENS4_23SM90_TMA_LOAD_MULTICASTES1E_vS1F_EENS_8epilogue10collective6detail29Sm90TmaWarpSpecializedAdapterINS1J_15DefaultEpilogueISJ_SK_SK_NS1I_6thread17LinearCombinationISJ_Li1EffLNS1N_9ScaleType4KindE0ELNS_15FloatRoundStyleE2ESJ_EENS1_15EpilogueDefaultEEEEEvvEEEEvNT_6ParamsE --------------------------
	.section	.nv.constant0._ZN7cutlass13device_kernelINS_4gemm6kernel13GemmUniversalIN4cute5tupleIJiiiiEEENS1_10collective13CollectiveMmaINS1_34MainloopSm90TmaGmmaWarpSpecializedILi2ENS5_IJNS4_1CILi4EEENSA_ILi1EEESC_EEENS1_35KernelTmaWarpSpecializedCooperativeEEENS5_IJNSA_ILi256EEENSA_ILi128EEESH_EEENS_6half_tENS5_IJlSC_lEEESJ_SK_NS4_8TiledMMAINS4_8MMA_AtomIJNS4_4SM904GMMA26MMA_64x128x16_F32F16F16_SSILNSO_5MajorE0ELSQ_0ELNSO_7ScaleInE1ELSR_1EEEEEENS4_6LayoutINS5_IJNSA_ILi2EEESC_SC_EEENS5_IJSC_NSA_ILi0EEESX_EEEEENS5_IJNS4_10UnderscoreES10_S10_EEEEENS4_13SM90_TMA_LOADENS4_14ComposedLayoutINS4_7SwizzleILi3ELi4ELi3EEENS4_18smem_ptr_flag_bitsILi16EEENSU_INS5_IJNSA_ILi8EEENSA_ILi64EEEEEENS5_IJS1A_SC_EEEEEEEvNS4_8identityENS4_23SM90_TMA_LOAD_MULTICASTES1E_vS1F_EENS_8epilogue10collective6detail29Sm90TmaWarpSpecializedAdapterINS1J_15DefaultEpilogueISJ_SK_SK_NS1I_6thread17LinearCombinationISJ_Li1EffLNS1N_9ScaleType4KindE0ELNS_15FloatRoundStyleE2ESJ_EENS1_15EpilogueDefaultEEEEEvvEEEEvNT_6ParamsE,"a",@progbits
	.sectionflags	@""
	.align	4
.nv.constant0._ZN7cutlass13device_kernelINS_4gemm6kernel13GemmUniversalIN4cute5tupleIJiiiiEEENS1_10collective13CollectiveMmaINS1_34MainloopSm90TmaGmmaWarpSpecializedILi2ENS5_IJNS4_1CILi4EEENSA_ILi1EEESC_EEENS1_35KernelTmaWarpSpecializedCooperativeEEENS5_IJNSA_ILi256EEENSA_ILi128EEESH_EEENS_6half_tENS5_IJlSC_lEEESJ_SK_NS4_8TiledMMAINS4_8MMA_AtomIJNS4_4SM904GMMA26MMA_64x128x16_F32F16F16_SSILNSO_5MajorE0ELSQ_0ELNSO_7ScaleInE1ELSR_1EEEEEENS4_6LayoutINS5_IJNSA_ILi2EEESC_SC_EEENS5_IJSC_NSA_ILi0EEESX_EEEEENS5_IJNS4_10UnderscoreES10_S10_EEEEENS4_13SM90_TMA_LOADENS4_14ComposedLayoutINS4_7SwizzleILi3ELi4ELi3EEENS4_18smem_ptr_flag_bitsILi16EEENSU_INS5_IJNSA_ILi8EEENSA_ILi64EEEEEENS5_IJS1A_SC_EEEEEEEvNS4_8identityENS4_23SM90_TMA_LOAD_MULTICASTES1E_vS1F_EENS_8epilogue10collective6detail29Sm90TmaWarpSpecializedAdapterINS1J_15DefaultEpilogueISJ_SK_SK_NS1I_6thread17LinearCombinationISJ_Li1EffLNS1N_9ScaleType4KindE0ELNS_15FloatRoundStyleE2ESJ_EENS1_15EpilogueDefaultEEEEEvvEEEEvNT_6ParamsE:
	.zero		1664


//--------------------- SYMBOLS --------------------------

	.type		.nv.reservedSmem.offset0,@object
	.size		.nv.reservedSmem.offset0,0x4
	.type		__assertfail,@function
